//
// Generated by NVIDIA NVVM Compiler
//
// Compiler Build ID: CL-36424714
// Cuda compilation tools, release 13.0, V13.0.88
// Based on NVVM 20.0.0
//

.version 9.0
.target sm_100
.address_size 64

	// .globl	_Z9cudaMagicPiS_S_PfS_S_S_S_S_S_S_S_ii

.visible .entry _Z9cudaMagicPiS_S_PfS_S_S_S_S_S_S_S_ii(
	.param .u64 .ptr .align 1 _Z9cudaMagicPiS_S_PfS_S_S_S_S_S_S_S_ii_param_0,
	.param .u64 .ptr .align 1 _Z9cudaMagicPiS_S_PfS_S_S_S_S_S_S_S_ii_param_1,
	.param .u64 .ptr .align 1 _Z9cudaMagicPiS_S_PfS_S_S_S_S_S_S_S_ii_param_2,
	.param .u64 .ptr .align 1 _Z9cudaMagicPiS_S_PfS_S_S_S_S_S_S_S_ii_param_3,
	.param .u64 .ptr .align 1 _Z9cudaMagicPiS_S_PfS_S_S_S_S_S_S_S_ii_param_4,
	.param .u64 .ptr .align 1 _Z9cudaMagicPiS_S_PfS_S_S_S_S_S_S_S_ii_param_5,
	.param .u64 .ptr .align 1 _Z9cudaMagicPiS_S_PfS_S_S_S_S_S_S_S_ii_param_6,
	.param .u64 .ptr .align 1 _Z9cudaMagicPiS_S_PfS_S_S_S_S_S_S_S_ii_param_7,
	.param .u64 .ptr .align 1 _Z9cudaMagicPiS_S_PfS_S_S_S_S_S_S_S_ii_param_8,
	.param .u64 .ptr .align 1 _Z9cudaMagicPiS_S_PfS_S_S_S_S_S_S_S_ii_param_9,
	.param .u64 .ptr .align 1 _Z9cudaMagicPiS_S_PfS_S_S_S_S_S_S_S_ii_param_10,
	.param .u64 .ptr .align 1 _Z9cudaMagicPiS_S_PfS_S_S_S_S_S_S_S_ii_param_11,
	.param .u32 _Z9cudaMagicPiS_S_PfS_S_S_S_S_S_S_S_ii_param_12,
	.param .u32 _Z9cudaMagicPiS_S_PfS_S_S_S_S_S_S_S_ii_param_13
)
{
	.reg .pred 	%p<39>;
	.reg .b32 	%r<310>;
	.reg .b32 	%f<290>;
	.reg .b64 	%rd<79>;

	ld.param.u64 	%rd16, [_Z9cudaMagicPiS_S_PfS_S_S_S_S_S_S_S_ii_param_0];
	ld.param.u64 	%rd17, [_Z9cudaMagicPiS_S_PfS_S_S_S_S_S_S_S_ii_param_1];
	ld.param.u64 	%rd19, [_Z9cudaMagicPiS_S_PfS_S_S_S_S_S_S_S_ii_param_3];
	ld.param.u64 	%rd20, [_Z9cudaMagicPiS_S_PfS_S_S_S_S_S_S_S_ii_param_4];
	ld.param.u64 	%rd21, [_Z9cudaMagicPiS_S_PfS_S_S_S_S_S_S_S_ii_param_5];
	ld.param.u64 	%rd22, [_Z9cudaMagicPiS_S_PfS_S_S_S_S_S_S_S_ii_param_6];
	ld.param.u64 	%rd23, [_Z9cudaMagicPiS_S_PfS_S_S_S_S_S_S_S_ii_param_7];
	ld.param.u64 	%rd24, [_Z9cudaMagicPiS_S_PfS_S_S_S_S_S_S_S_ii_param_8];
	ld.param.u64 	%rd25, [_Z9cudaMagicPiS_S_PfS_S_S_S_S_S_S_S_ii_param_9];
	ld.param.u64 	%rd26, [_Z9cudaMagicPiS_S_PfS_S_S_S_S_S_S_S_ii_param_10];
	ld.param.u64 	%rd27, [_Z9cudaMagicPiS_S_PfS_S_S_S_S_S_S_S_ii_param_11];
	ld.param.u32 	%r121, [_Z9cudaMagicPiS_S_PfS_S_S_S_S_S_S_S_ii_param_12];
	ld.param.u32 	%r120, [_Z9cudaMagicPiS_S_PfS_S_S_S_S_S_S_S_ii_param_13];
	cvta.to.global.u64 	%rd1, %rd27;
	cvta.to.global.u64 	%rd2, %rd26;
	cvta.to.global.u64 	%rd3, %rd25;
	cvta.to.global.u64 	%rd4, %rd24;
	cvta.to.global.u64 	%rd5, %rd23;
	cvta.to.global.u64 	%rd6, %rd22;
	mov.u32 	%r122, %ntid.x;
	mov.u32 	%r123, %ctaid.x;
	mov.u32 	%r124, %tid.x;
	mad.lo.s32 	%r1, %r122, %r123, %r124;
	setp.lt.s32 	%p1, %r1, 25;
	setp.gt.s32 	%p2, %r1, %r121;
	or.pred  	%p3, %p1, %p2;
	@%p3 bra 	$L__BB0_5;
	mul.lo.s32 	%r2, %r1, 25;
	add.s32 	%r248, %r2, -625;
	add.s32 	%r250, %r1, -25;
	mov.b32 	%r247, -25;
	mov.u32 	%r249, %r1;
$L__BB0_2:
	mul.wide.s32 	%rd28, %r248, 4;
	add.s64 	%rd29, %rd6, %rd28;
	add.s64 	%rd30, %rd5, %rd28;
	add.s64 	%rd31, %rd4, %rd28;
	mul.wide.s32 	%rd32, %r250, 4;
	add.s64 	%rd33, %rd1, %rd32;
	add.s64 	%rd34, %rd3, %rd32;
	add.s64 	%rd35, %rd2, %rd32;
	ld.global.u32 	%r126, [%rd34];
	st.global.u32 	[%rd29], %r126;
	ld.global.u32 	%r127, [%rd35];
	st.global.u32 	[%rd30], %r127;
	ld.global.u32 	%r128, [%rd33];
	st.global.u32 	[%rd31], %r128;
	ld.global.u32 	%r129, [%rd34+4];
	st.global.u32 	[%rd29+4], %r129;
	ld.global.u32 	%r130, [%rd35+4];
	st.global.u32 	[%rd30+4], %r130;
	ld.global.u32 	%r131, [%rd33+4];
	st.global.u32 	[%rd31+4], %r131;
	ld.global.u32 	%r132, [%rd34+8];
	st.global.u32 	[%rd29+8], %r132;
	ld.global.u32 	%r133, [%rd35+8];
	st.global.u32 	[%rd30+8], %r133;
	ld.global.u32 	%r134, [%rd33+8];
	st.global.u32 	[%rd31+8], %r134;
	ld.global.u32 	%r135, [%rd34+12];
	st.global.u32 	[%rd29+12], %r135;
	ld.global.u32 	%r136, [%rd35+12];
	st.global.u32 	[%rd30+12], %r136;
	ld.global.u32 	%r137, [%rd33+12];
	st.global.u32 	[%rd31+12], %r137;
	add.s32 	%r250, %r250, 4;
	add.s32 	%r249, %r249, 4;
	add.s32 	%r248, %r248, 4;
	add.s32 	%r247, %r247, 4;
	setp.ne.s32 	%p4, %r247, -1;
	@%p4 bra 	$L__BB0_2;
	add.s32 	%r251, %r2, -601;
	add.s32 	%r252, %r249, -25;
	mov.b32 	%r253, 0;
$L__BB0_4:
	.pragma "nounroll";
	mul.wide.s32 	%rd36, %r251, 4;
	add.s64 	%rd37, %rd4, %rd36;
	add.s64 	%rd38, %rd5, %rd36;
	add.s64 	%rd39, %rd6, %rd36;
	mul.wide.s32 	%rd40, %r252, 4;
	add.s64 	%rd41, %rd3, %rd40;
	add.s64 	%rd42, %rd2, %rd40;
	add.s64 	%rd43, %rd1, %rd40;
	ld.global.u32 	%r139, [%rd41];
	st.global.u32 	[%rd39], %r139;
	ld.global.u32 	%r140, [%rd42];
	st.global.u32 	[%rd38], %r140;
	ld.global.u32 	%r141, [%rd43];
	st.global.u32 	[%rd37], %r141;
	add.s32 	%r252, %r252, 1;
	add.s32 	%r253, %r253, 1;
	add.s32 	%r251, %r251, 1;
	setp.ne.s32 	%p5, %r253, 1;
	@%p5 bra 	$L__BB0_4;
$L__BB0_5:
	bar.sync 	0;
	setp.ge.s32 	%p6, %r1, %r120;
	@%p6 bra 	$L__BB0_30;
	mul.lo.s32 	%r144, %r1, 25;
	mul.wide.s32 	%rd44, %r144, 4;
	add.s64 	%rd76, %rd6, %rd44;
	ld.global.u32 	%r303, [%rd76];
	add.s64 	%rd77, %rd5, %rd44;
	ld.global.u32 	%r304, [%rd77];
	add.s64 	%rd78, %rd4, %rd44;
	ld.global.u32 	%r305, [%rd78];
	add.s32 	%r145, %r1, 24;
	max.s32 	%r146, %r145, %r1;
	sub.s32 	%r147, %r146, %r1;
	add.s32 	%r24, %r147, 1;
	setp.eq.s32 	%p7, %r146, %r1;
	mov.b32 	%r298, 0;
	mov.f32 	%f284, 0f00000000;
	mov.u32 	%r302, %r305;
	mov.u32 	%r301, %r304;
	mov.u32 	%r300, %r303;
	mov.f32 	%f285, %f284;
	mov.f32 	%f286, %f284;
	mov.u32 	%r297, %r298;
	mov.u32 	%r296, %r298;
	mov.u32 	%r291, %r1;
	mov.u32 	%r299, %r298;
	@%p7 bra 	$L__BB0_10;
	and.b32  	%r149, %r24, -2;
	neg.s32 	%r254, %r149;
	mov.b32 	%r295, 0;
	mov.u32 	%r302, %r305;
	mov.u32 	%r301, %r304;
	mov.u32 	%r300, %r303;
	mov.u32 	%r294, %r295;
	mov.u32 	%r293, %r295;
	mov.u32 	%r298, %r295;
	mov.u32 	%r297, %r295;
	mov.u32 	%r296, %r295;
	mov.u32 	%r291, %r1;
	mov.u32 	%r299, %r295;
$L__BB0_8:
	mul.wide.s32 	%rd45, %r291, 4;
	add.s64 	%rd46, %rd76, %rd45;
	ld.global.u32 	%r150, [%rd46];
	cvt.rn.f32.s32 	%f26, %r150;
	abs.f32 	%f27, %f26;
	cvt.rn.f32.s32 	%f28, %r293;
	add.f32 	%f29, %f27, %f28;
	cvt.rzi.s32.f32 	%r151, %f29;
	add.s64 	%rd47, %rd77, %rd45;
	ld.global.u32 	%r152, [%rd47];
	cvt.rn.f32.s32 	%f30, %r152;
	abs.f32 	%f31, %f30;
	cvt.rn.f32.s32 	%f32, %r294;
	add.f32 	%f33, %f31, %f32;
	cvt.rzi.s32.f32 	%r153, %f33;
	add.s64 	%rd48, %rd78, %rd45;
	ld.global.u32 	%r154, [%rd48];
	cvt.rn.f32.s32 	%f34, %r154;
	abs.f32 	%f35, %f34;
	cvt.rn.f32.s32 	%f36, %r295;
	add.f32 	%f37, %f35, %f36;
	cvt.rzi.s32.f32 	%r155, %f37;
	add.s32 	%r156, %r150, %r296;
	add.s32 	%r157, %r152, %r297;
	add.s32 	%r158, %r154, %r298;
	add.s32 	%r159, %r150, %r299;
	add.s32 	%r160, %r159, %r152;
	add.s32 	%r161, %r160, %r154;
	cvt.rn.f32.s32 	%f38, %r300;
	max.f32 	%f39, %f26, %f38;
	cvt.rzi.s32.f32 	%r162, %f39;
	cvt.rn.f32.s32 	%f40, %r301;
	max.f32 	%f41, %f30, %f40;
	cvt.rzi.s32.f32 	%r163, %f41;
	cvt.rn.f32.s32 	%f42, %r302;
	max.f32 	%f43, %f34, %f42;
	cvt.rzi.s32.f32 	%r164, %f43;
	cvt.rn.f32.s32 	%f44, %r303;
	min.f32 	%f45, %f26, %f44;
	cvt.rzi.s32.f32 	%r165, %f45;
	cvt.rn.f32.s32 	%f46, %r304;
	min.f32 	%f47, %f30, %f46;
	cvt.rzi.s32.f32 	%r166, %f47;
	cvt.rn.f32.s32 	%f48, %r305;
	min.f32 	%f49, %f34, %f48;
	cvt.rzi.s32.f32 	%r167, %f49;
	ld.global.u32 	%r168, [%rd46+4];
	cvt.rn.f32.s32 	%f50, %r168;
	abs.f32 	%f51, %f50;
	cvt.rn.f32.s32 	%f52, %r151;
	add.f32 	%f53, %f51, %f52;
	cvt.rzi.s32.f32 	%r293, %f53;
	ld.global.u32 	%r169, [%rd47+4];
	cvt.rn.f32.s32 	%f54, %r169;
	abs.f32 	%f55, %f54;
	cvt.rn.f32.s32 	%f56, %r153;
	add.f32 	%f57, %f55, %f56;
	cvt.rzi.s32.f32 	%r294, %f57;
	ld.global.u32 	%r170, [%rd48+4];
	cvt.rn.f32.s32 	%f58, %r170;
	abs.f32 	%f59, %f58;
	cvt.rn.f32.s32 	%f60, %r155;
	add.f32 	%f61, %f59, %f60;
	cvt.rzi.s32.f32 	%r295, %f61;
	add.s32 	%r296, %r168, %r156;
	add.s32 	%r297, %r169, %r157;
	add.s32 	%r298, %r170, %r158;
	add.s32 	%r171, %r168, %r161;
	add.s32 	%r172, %r171, %r169;
	add.s32 	%r299, %r172, %r170;
	cvt.rn.f32.s32 	%f62, %r162;
	max.f32 	%f63, %f50, %f62;
	cvt.rzi.s32.f32 	%r300, %f63;
	cvt.rn.f32.s32 	%f64, %r163;
	max.f32 	%f65, %f54, %f64;
	cvt.rzi.s32.f32 	%r301, %f65;
	cvt.rn.f32.s32 	%f66, %r164;
	max.f32 	%f67, %f58, %f66;
	cvt.rzi.s32.f32 	%r302, %f67;
	cvt.rn.f32.s32 	%f68, %r165;
	min.f32 	%f69, %f50, %f68;
	cvt.rzi.s32.f32 	%r303, %f69;
	cvt.rn.f32.s32 	%f70, %r166;
	min.f32 	%f71, %f54, %f70;
	cvt.rzi.s32.f32 	%r304, %f71;
	cvt.rn.f32.s32 	%f72, %r167;
	min.f32 	%f73, %f58, %f72;
	cvt.rzi.s32.f32 	%r305, %f73;
	add.s32 	%r291, %r291, 2;
	add.s32 	%r254, %r254, 2;
	setp.ne.s32 	%p8, %r254, 0;
	@%p8 bra 	$L__BB0_8;
	cvt.rn.f32.s32 	%f286, %r293;
	cvt.rn.f32.s32 	%f285, %r294;
	cvt.rn.f32.s32 	%f284, %r295;
$L__BB0_10:
	and.b32  	%r173, %r24, 1;
	setp.eq.b32 	%p9, %r173, 1;
	not.pred 	%p10, %p9;
	@%p10 bra 	$L__BB0_12;
	mul.wide.s32 	%rd49, %r291, 4;
	add.s64 	%rd50, %rd76, %rd49;
	ld.global.u32 	%r174, [%rd50];
	cvt.rn.f32.s32 	%f74, %r174;
	abs.f32 	%f75, %f74;
	add.f32 	%f76, %f75, %f286;
	cvt.rzi.s32.f32 	%r293, %f76;
	add.s64 	%rd51, %rd77, %rd49;
	ld.global.u32 	%r175, [%rd51];
	cvt.rn.f32.s32 	%f77, %r175;
	abs.f32 	%f78, %f77;
	add.f32 	%f79, %f78, %f285;
	cvt.rzi.s32.f32 	%r294, %f79;
	add.s64 	%rd52, %rd78, %rd49;
	ld.global.u32 	%r176, [%rd52];
	cvt.rn.f32.s32 	%f80, %r176;
	abs.f32 	%f81, %f80;
	add.f32 	%f82, %f81, %f284;
	cvt.rzi.s32.f32 	%r295, %f82;
	add.s32 	%r296, %r174, %r296;
	add.s32 	%r297, %r175, %r297;
	add.s32 	%r298, %r176, %r298;
	add.s32 	%r177, %r174, %r299;
	add.s32 	%r178, %r177, %r175;
	add.s32 	%r299, %r178, %r176;
	cvt.rn.f32.s32 	%f83, %r300;
	max.f32 	%f84, %f74, %f83;
	cvt.rzi.s32.f32 	%r300, %f84;
	cvt.rn.f32.s32 	%f85, %r301;
	max.f32 	%f86, %f77, %f85;
	cvt.rzi.s32.f32 	%r301, %f86;
	cvt.rn.f32.s32 	%f87, %r302;
	max.f32 	%f88, %f80, %f87;
	cvt.rzi.s32.f32 	%r302, %f88;
	cvt.rn.f32.s32 	%f89, %r303;
	min.f32 	%f90, %f74, %f89;
	cvt.rzi.s32.f32 	%r303, %f90;
	cvt.rn.f32.s32 	%f91, %r304;
	min.f32 	%f92, %f77, %f91;
	cvt.rzi.s32.f32 	%r304, %f92;
	cvt.rn.f32.s32 	%f93, %r305;
	min.f32 	%f94, %f80, %f93;
	cvt.rzi.s32.f32 	%r305, %f94;
$L__BB0_12:
	bar.sync 	0;
	mul.hi.s32 	%r180, %r296, -1374389535;
	shr.u32 	%r181, %r180, 31;
	shr.s32 	%r182, %r180, 3;
	add.s32 	%r106, %r182, %r181;
	mul.hi.s32 	%r183, %r297, -1374389535;
	shr.u32 	%r184, %r183, 31;
	shr.s32 	%r185, %r183, 3;
	add.s32 	%r107, %r185, %r184;
	mul.hi.s32 	%r186, %r298, -1374389535;
	shr.u32 	%r187, %r186, 31;
	shr.s32 	%r188, %r186, 3;
	add.s32 	%r108, %r188, %r187;
	mov.b32 	%r306, 0;
	mov.u32 	%r307, %r306;
	mov.u32 	%r308, %r306;
	mov.u32 	%r309, %r306;
$L__BB0_13:
	ld.global.u32 	%r189, [%rd76];
	add.s32 	%r113, %r189, %r106;
	cvt.rn.f32.s32 	%f7, %r113;
	abs.f32 	%f8, %f7;
	setp.eq.s32 	%p11, %r113, 1;
	mov.f32 	%f287, 0f3F800000;
	@%p11 bra 	$L__BB0_18;
	setp.num.f32 	%p12, %f8, %f8;
	@%p12 bra 	$L__BB0_16;
	mov.f32 	%f153, 0f40000000;
	add.rn.f32 	%f287, %f7, %f153;
	bra.uni 	$L__BB0_18;
$L__BB0_16:
	abs.f32 	%f96, %f7;
	setp.lt.f32 	%p13, %f96, 0f00800000;
	mul.f32 	%f98, %f96, 0f4B800000;
	selp.f32 	%f99, %f98, %f96, %p13;
	mov.b32 	%r190, %f99;
	add.s32 	%r191, %r190, -1060439283;
	and.b32  	%r192, %r191, -8388608;
	sub.s32 	%r193, %r190, %r192;
	mov.b32 	%f100, %r193;
	cvt.rn.f32.s32 	%f101, %r192;
	selp.f32 	%f102, 0fC1C00000, 0f00000000, %p13;
	fma.rn.f32 	%f103, %f101, 0f34000000, %f102;
	add.f32 	%f104, %f100, 0fBF800000;
	add.f32 	%f105, %f100, 0f3F800000;
	rcp.approx.ftz.f32 	%f106, %f105;
	add.f32 	%f107, %f104, %f104;
	mul.f32 	%f108, %f107, %f106;
	mul.f32 	%f109, %f108, %f108;
	neg.f32 	%f110, %f108;
	sub.f32 	%f111, %f104, %f108;
	add.f32 	%f112, %f111, %f111;
	fma.rn.f32 	%f113, %f110, %f104, %f112;
	mul.rn.f32 	%f114, %f106, %f113;
	fma.rn.f32 	%f115, %f109, 0f3A2C32E4, 0f3B52E7DB;
	fma.rn.f32 	%f116, %f115, %f109, 0f3C93BB73;
	fma.rn.f32 	%f117, %f116, %f109, 0f3DF6384F;
	mul.rn.f32 	%f118, %f117, %f109;
	fma.rn.f32 	%f119, %f108, 0f3FB8AA3B, %f103;
	mul.f32 	%f120, %f118, 0f40400000;
	sub.f32 	%f121, %f103, %f119;
	fma.rn.f32 	%f122, %f108, 0f3FB8AA3B, %f121;
	fma.rn.f32 	%f123, %f114, 0f3FB8AA3B, %f122;
	fma.rn.f32 	%f124, %f108, 0f32A55E34, %f123;
	fma.rn.f32 	%f125, %f120, %f114, %f124;
	fma.rn.f32 	%f126, %f118, %f108, %f125;
	add.rn.f32 	%f127, %f119, %f126;
	mov.f32 	%f128, 0f40000000;
	mul.rn.f32 	%f129, %f127, %f128;
	cvt.rni.f32.f32 	%f130, %f129;
	sub.f32 	%f131, %f129, %f130;
	neg.f32 	%f132, %f129;
	fma.rn.f32 	%f133, %f127, 0f40000000, %f132;
	neg.f32 	%f134, %f119;
	add.rn.f32 	%f135, %f127, %f134;
	neg.f32 	%f136, %f135;
	add.rn.f32 	%f137, %f126, %f136;
	fma.rn.f32 	%f138, %f137, 0f40000000, %f133;
	add.f32 	%f139, %f131, %f138;
	setp.gt.f32 	%p14, %f130, 0f00000000;
	selp.b32 	%r194, 0, -2097152000, %p14;
	setp.ne.s32 	%p15, %r113, 0;
	setp.neu.f32 	%p16, %f96, 0f7F800000;
	setp.lt.f32 	%p17, %f129, 0f00000000;
	selp.f32 	%f140, 0f00000000, 0f7F800000, %p17;
	abs.f32 	%f141, %f129;
	setp.gt.f32 	%p18, %f141, 0f43180000;
	cvt.rzi.s32.f32 	%r195, %f130;
	shl.b32 	%r196, %r195, 23;
	sub.s32 	%r197, %r196, %r194;
	mov.b32 	%f142, %r197;
	add.s32 	%r198, %r194, 2130706432;
	mov.b32 	%f143, %r198;
	fma.rn.f32 	%f144, %f139, 0f391FCB8E, 0f3AAF85ED;
	fma.rn.f32 	%f145, %f144, %f139, 0f3C1D9856;
	fma.rn.f32 	%f146, %f145, %f139, 0f3D6357BB;
	fma.rn.f32 	%f147, %f146, %f139, 0f3E75FDEC;
	fma.rn.f32 	%f148, %f147, %f139, 0f3F317218;
	fma.rn.f32 	%f149, %f148, %f139, 0f3F800000;
	mul.f32 	%f150, %f149, %f143;
	mul.f32 	%f151, %f150, %f142;
	selp.f32 	%f287, %f140, %f151, %p18;
	and.pred  	%p19, %p15, %p16;
	@%p19 bra 	$L__BB0_18;
	add.f32 	%f152, %f7, %f7;
	mov.b32 	%r199, %f152;
	and.b32  	%r200, %r199, 2147483647;
	mov.b32 	%f287, %r200;
$L__BB0_18:
	cvt.rn.f32.s32 	%f155, %r308;
	add.f32 	%f156, %f287, %f155;
	cvt.rzi.s32.f32 	%r308, %f156;
	ld.global.u32 	%r201, [%rd77];
	add.s32 	%r115, %r201, %r107;
	cvt.rn.f32.s32 	%f13, %r115;
	abs.f32 	%f14, %f13;
	setp.eq.s32 	%p20, %r115, 1;
	mov.f32 	%f288, 0f3F800000;
	@%p20 bra 	$L__BB0_23;
	setp.num.f32 	%p21, %f14, %f14;
	@%p21 bra 	$L__BB0_21;
	mov.f32 	%f214, 0f40000000;
	add.rn.f32 	%f288, %f13, %f214;
	bra.uni 	$L__BB0_23;
$L__BB0_21:
	abs.f32 	%f157, %f13;
	setp.lt.f32 	%p22, %f157, 0f00800000;
	mul.f32 	%f159, %f157, 0f4B800000;
	selp.f32 	%f160, %f159, %f157, %p22;
	mov.b32 	%r202, %f160;
	add.s32 	%r203, %r202, -1060439283;
	and.b32  	%r204, %r203, -8388608;
	sub.s32 	%r205, %r202, %r204;
	mov.b32 	%f161, %r205;
	cvt.rn.f32.s32 	%f162, %r204;
	selp.f32 	%f163, 0fC1C00000, 0f00000000, %p22;
	fma.rn.f32 	%f164, %f162, 0f34000000, %f163;
	add.f32 	%f165, %f161, 0fBF800000;
	add.f32 	%f166, %f161, 0f3F800000;
	rcp.approx.ftz.f32 	%f167, %f166;
	add.f32 	%f168, %f165, %f165;
	mul.f32 	%f169, %f168, %f167;
	mul.f32 	%f170, %f169, %f169;
	neg.f32 	%f171, %f169;
	sub.f32 	%f172, %f165, %f169;
	add.f32 	%f173, %f172, %f172;
	fma.rn.f32 	%f174, %f171, %f165, %f173;
	mul.rn.f32 	%f175, %f167, %f174;
	fma.rn.f32 	%f176, %f170, 0f3A2C32E4, 0f3B52E7DB;
	fma.rn.f32 	%f177, %f176, %f170, 0f3C93BB73;
	fma.rn.f32 	%f178, %f177, %f170, 0f3DF6384F;
	mul.rn.f32 	%f179, %f178, %f170;
	fma.rn.f32 	%f180, %f169, 0f3FB8AA3B, %f164;
	mul.f32 	%f181, %f179, 0f40400000;
	sub.f32 	%f182, %f164, %f180;
	fma.rn.f32 	%f183, %f169, 0f3FB8AA3B, %f182;
	fma.rn.f32 	%f184, %f175, 0f3FB8AA3B, %f183;
	fma.rn.f32 	%f185, %f169, 0f32A55E34, %f184;
	fma.rn.f32 	%f186, %f181, %f175, %f185;
	fma.rn.f32 	%f187, %f179, %f169, %f186;
	add.rn.f32 	%f188, %f180, %f187;
	mov.f32 	%f189, 0f40000000;
	mul.rn.f32 	%f190, %f188, %f189;
	cvt.rni.f32.f32 	%f191, %f190;
	sub.f32 	%f192, %f190, %f191;
	neg.f32 	%f193, %f190;
	fma.rn.f32 	%f194, %f188, 0f40000000, %f193;
	neg.f32 	%f195, %f180;
	add.rn.f32 	%f196, %f188, %f195;
	neg.f32 	%f197, %f196;
	add.rn.f32 	%f198, %f187, %f197;
	fma.rn.f32 	%f199, %f198, 0f40000000, %f194;
	add.f32 	%f200, %f192, %f199;
	setp.gt.f32 	%p23, %f191, 0f00000000;
	selp.b32 	%r206, 0, -2097152000, %p23;
	setp.ne.s32 	%p24, %r115, 0;
	setp.neu.f32 	%p25, %f157, 0f7F800000;
	setp.lt.f32 	%p26, %f190, 0f00000000;
	selp.f32 	%f201, 0f00000000, 0f7F800000, %p26;
	abs.f32 	%f202, %f190;
	setp.gt.f32 	%p27, %f202, 0f43180000;
	cvt.rzi.s32.f32 	%r207, %f191;
	shl.b32 	%r208, %r207, 23;
	sub.s32 	%r209, %r208, %r206;
	mov.b32 	%f203, %r209;
	add.s32 	%r210, %r206, 2130706432;
	mov.b32 	%f204, %r210;
	fma.rn.f32 	%f205, %f200, 0f391FCB8E, 0f3AAF85ED;
	fma.rn.f32 	%f206, %f205, %f200, 0f3C1D9856;
	fma.rn.f32 	%f207, %f206, %f200, 0f3D6357BB;
	fma.rn.f32 	%f208, %f207, %f200, 0f3E75FDEC;
	fma.rn.f32 	%f209, %f208, %f200, 0f3F317218;
	fma.rn.f32 	%f210, %f209, %f200, 0f3F800000;
	mul.f32 	%f211, %f210, %f204;
	mul.f32 	%f212, %f211, %f203;
	selp.f32 	%f288, %f201, %f212, %p27;
	and.pred  	%p28, %p24, %p25;
	@%p28 bra 	$L__BB0_23;
	add.f32 	%f213, %f13, %f13;
	mov.b32 	%r211, %f213;
	and.b32  	%r212, %r211, 2147483647;
	mov.b32 	%f288, %r212;
$L__BB0_23:
	cvt.rn.f32.s32 	%f216, %r307;
	add.f32 	%f217, %f288, %f216;
	cvt.rzi.s32.f32 	%r307, %f217;
	ld.global.u32 	%r213, [%rd78];
	add.s32 	%r117, %r213, %r108;
	cvt.rn.f32.s32 	%f19, %r117;
	abs.f32 	%f20, %f19;
	setp.eq.s32 	%p29, %r117, 1;
	mov.f32 	%f289, 0f3F800000;
	@%p29 bra 	$L__BB0_28;
	setp.num.f32 	%p30, %f20, %f20;
	@%p30 bra 	$L__BB0_26;
	mov.f32 	%f275, 0f40000000;
	add.rn.f32 	%f289, %f19, %f275;
	bra.uni 	$L__BB0_28;
$L__BB0_26:
	abs.f32 	%f218, %f19;
	setp.lt.f32 	%p31, %f218, 0f00800000;
	mul.f32 	%f220, %f218, 0f4B800000;
	selp.f32 	%f221, %f220, %f218, %p31;
	mov.b32 	%r214, %f221;
	add.s32 	%r215, %r214, -1060439283;
	and.b32  	%r216, %r215, -8388608;
	sub.s32 	%r217, %r214, %r216;
	mov.b32 	%f222, %r217;
	cvt.rn.f32.s32 	%f223, %r216;
	selp.f32 	%f224, 0fC1C00000, 0f00000000, %p31;
	fma.rn.f32 	%f225, %f223, 0f34000000, %f224;
	add.f32 	%f226, %f222, 0fBF800000;
	add.f32 	%f227, %f222, 0f3F800000;
	rcp.approx.ftz.f32 	%f228, %f227;
	add.f32 	%f229, %f226, %f226;
	mul.f32 	%f230, %f229, %f228;
	mul.f32 	%f231, %f230, %f230;
	neg.f32 	%f232, %f230;
	sub.f32 	%f233, %f226, %f230;
	add.f32 	%f234, %f233, %f233;
	fma.rn.f32 	%f235, %f232, %f226, %f234;
	mul.rn.f32 	%f236, %f228, %f235;
	fma.rn.f32 	%f237, %f231, 0f3A2C32E4, 0f3B52E7DB;
	fma.rn.f32 	%f238, %f237, %f231, 0f3C93BB73;
	fma.rn.f32 	%f239, %f238, %f231, 0f3DF6384F;
	mul.rn.f32 	%f240, %f239, %f231;
	fma.rn.f32 	%f241, %f230, 0f3FB8AA3B, %f225;
	mul.f32 	%f242, %f240, 0f40400000;
	sub.f32 	%f243, %f225, %f241;
	fma.rn.f32 	%f244, %f230, 0f3FB8AA3B, %f243;
	fma.rn.f32 	%f245, %f236, 0f3FB8AA3B, %f244;
	fma.rn.f32 	%f246, %f230, 0f32A55E34, %f245;
	fma.rn.f32 	%f247, %f242, %f236, %f246;
	fma.rn.f32 	%f248, %f240, %f230, %f247;
	add.rn.f32 	%f249, %f241, %f248;
	mov.f32 	%f250, 0f40000000;
	mul.rn.f32 	%f251, %f249, %f250;
	cvt.rni.f32.f32 	%f252, %f251;
	sub.f32 	%f253, %f251, %f252;
	neg.f32 	%f254, %f251;
	fma.rn.f32 	%f255, %f249, 0f40000000, %f254;
	neg.f32 	%f256, %f241;
	add.rn.f32 	%f257, %f249, %f256;
	neg.f32 	%f258, %f257;
	add.rn.f32 	%f259, %f248, %f258;
	fma.rn.f32 	%f260, %f259, 0f40000000, %f255;
	add.f32 	%f261, %f253, %f260;
	setp.gt.f32 	%p32, %f252, 0f00000000;
	selp.b32 	%r218, 0, -2097152000, %p32;
	setp.ne.s32 	%p33, %r117, 0;
	setp.neu.f32 	%p34, %f218, 0f7F800000;
	setp.lt.f32 	%p35, %f251, 0f00000000;
	selp.f32 	%f262, 0f00000000, 0f7F800000, %p35;
	abs.f32 	%f263, %f251;
	setp.gt.f32 	%p36, %f263, 0f43180000;
	cvt.rzi.s32.f32 	%r219, %f252;
	shl.b32 	%r220, %r219, 23;
	sub.s32 	%r221, %r220, %r218;
	mov.b32 	%f264, %r221;
	add.s32 	%r222, %r218, 2130706432;
	mov.b32 	%f265, %r222;
	fma.rn.f32 	%f266, %f261, 0f391FCB8E, 0f3AAF85ED;
	fma.rn.f32 	%f267, %f266, %f261, 0f3C1D9856;
	fma.rn.f32 	%f268, %f267, %f261, 0f3D6357BB;
	fma.rn.f32 	%f269, %f268, %f261, 0f3E75FDEC;
	fma.rn.f32 	%f270, %f269, %f261, 0f3F317218;
	fma.rn.f32 	%f271, %f270, %f261, 0f3F800000;
	mul.f32 	%f272, %f271, %f265;
	mul.f32 	%f273, %f272, %f264;
	selp.f32 	%f289, %f262, %f273, %p36;
	and.pred  	%p37, %p33, %p34;
	@%p37 bra 	$L__BB0_28;
	add.f32 	%f274, %f19, %f19;
	mov.b32 	%r223, %f274;
	and.b32  	%r224, %r223, 2147483647;
	mov.b32 	%f289, %r224;
$L__BB0_28:
	cvt.rn.f32.s32 	%f276, %r306;
	add.f32 	%f277, %f289, %f276;
	cvt.rzi.s32.f32 	%r306, %f277;
	add.s32 	%r309, %r309, 1;
	add.s64 	%rd78, %rd78, 4;
	add.s64 	%rd77, %rd77, 4;
	add.s64 	%rd76, %rd76, 4;
	setp.ne.s32 	%p38, %r309, 25;
	@%p38 bra 	$L__BB0_13;
	ld.param.u64 	%rd75, [_Z9cudaMagicPiS_S_PfS_S_S_S_S_S_S_S_ii_param_2];
	add.s32 	%r225, %r294, %r293;
	add.s32 	%r226, %r225, %r295;
	mul.hi.s32 	%r227, %r226, 1374389535;
	shr.u32 	%r228, %r227, 31;
	shr.s32 	%r229, %r227, 3;
	add.s32 	%r230, %r229, %r228;
	cvta.to.global.u64 	%rd53, %rd16;
	mul.wide.s32 	%rd54, %r1, 4;
	add.s64 	%rd55, %rd53, %rd54;
	st.global.u32 	[%rd55], %r230;
	mul.hi.s32 	%r231, %r299, 1374389535;
	shr.u32 	%r232, %r231, 31;
	shr.s32 	%r233, %r231, 3;
	add.s32 	%r234, %r233, %r232;
	cvta.to.global.u64 	%rd56, %rd17;
	add.s64 	%rd57, %rd56, %rd54;
	st.global.u32 	[%rd57], %r234;
	mul.hi.s32 	%r235, %r296, 1374389535;
	shr.u32 	%r236, %r235, 31;
	shr.s32 	%r237, %r235, 3;
	add.s32 	%r238, %r237, %r236;
	cvta.to.global.u64 	%rd58, %rd75;
	add.s64 	%rd59, %rd58, %rd54;
	st.global.u32 	[%rd59], %r238;
	mul.hi.s32 	%r239, %r297, 1374389535;
	shr.u32 	%r240, %r239, 31;
	shr.s32 	%r241, %r239, 3;
	add.s32 	%r242, %r241, %r240;
	mul.wide.s32 	%rd60, %r120, 4;
	add.s64 	%rd61, %rd59, %rd60;
	st.global.u32 	[%rd61], %r242;
	mul.hi.s32 	%r243, %r298, 1374389535;
	shr.u32 	%r244, %r243, 31;
	shr.s32 	%r245, %r243, 3;
	add.s32 	%r246, %r245, %r244;
	add.s64 	%rd62, %rd61, %rd60;
	st.global.u32 	[%rd62], %r246;
	cvt.rn.f32.s32 	%f278, %r308;
	sqrt.rn.f32 	%f279, %f278;
	cvta.to.global.u64 	%rd63, %rd19;
	add.s64 	%rd64, %rd63, %rd54;
	st.global.f32 	[%rd64], %f279;
	cvt.rn.f32.s32 	%f280, %r307;
	sqrt.rn.f32 	%f281, %f280;
	add.s64 	%rd65, %rd64, %rd60;
	st.global.f32 	[%rd65], %f281;
	cvt.rn.f32.s32 	%f282, %r306;
	sqrt.rn.f32 	%f283, %f282;
	add.s64 	%rd66, %rd65, %rd60;
	st.global.f32 	[%rd66], %f283;
	cvta.to.global.u64 	%rd67, %rd20;
	add.s64 	%rd68, %rd67, %rd54;
	st.global.u32 	[%rd68], %r300;
	add.s64 	%rd69, %rd68, %rd60;
	st.global.u32 	[%rd69], %r301;
	add.s64 	%rd70, %rd69, %rd60;
	st.global.u32 	[%rd70], %r302;
	cvta.to.global.u64 	%rd71, %rd21;
	add.s64 	%rd72, %rd71, %rd54;
	st.global.u32 	[%rd72], %r303;
	add.s64 	%rd73, %rd72, %rd60;
	st.global.u32 	[%rd73], %r304;
	add.s64 	%rd74, %rd73, %rd60;
	st.global.u32 	[%rd74], %r305;
$L__BB0_30:
	ret;

}


// ===== COMPILED SASS (sm_100) =====

	.target	sm_100

	.elftype	@"ET_EXEC"


//--------------------- .note.nv.tkinfo           --------------------------
	.section	.note.nv.tkinfo,"",@"SHT_NOTE"
	.sectionflags	@"SHF_NOTE_NV_TKINFO"
	.tkinfo
        /*0018*/ 	.word	0x00000002
        /*0030*/ 	.string	""
        /*0030*/ 	.string	"ptxas"
        /*0030*/ 	.string	"Cuda compilation tools, release 13.0, V13.0.88"
        /*0030*/ 	.string	"Build cuda_13.0.r13.0/compiler.36424714_0"
        /*0030*/ 	.string	"-arch sm_100 -m 64 "



//--------------------- .note.nv.cuinfo           --------------------------
	.section	.note.nv.cuinfo,"",@"SHT_NOTE"
	.sectionflags	@"SHF_NOTE_NV_CUINFO"
        /*0018*/ 	.short	0x0002
        /*001a*/ 	.short	0x0064
        /*001c*/ 	.short	0x0082
	.zero		2


//--------------------- .nv.info                  --------------------------
	.section	.nv.info,"",@"SHT_CUDA_INFO"
	.align	4


	//----- nvinfo : EIATTR_REGCOUNT
	.align		4
        /*0000*/ 	.byte	0x04, 0x2f
        /*0002*/ 	.short	(.L_1 - .L_0)
	.align		4
.L_0:
        /*0004*/ 	.word	index@(_Z9cudaMagicPiS_S_PfS_S_S_S_S_S_S_S_ii)
        /*0008*/ 	.word	0x00000028


	//----- nvinfo : EIATTR_FRAME_SIZE
	.align		4
.L_1:
        /*000c*/ 	.byte	0x04, 0x11
        /*000e*/ 	.short	(.L_3 - .L_2)
	.align		4
.L_2:
        /*0010*/ 	.word	index@($__internal_0_$__cuda_sm20_sqrt_rn_f32_slowpath)
        /*0014*/ 	.word	0x00000000


	//----- nvinfo : EIATTR_FRAME_SIZE
	.align		4
.L_3:
        /*0018*/ 	.byte	0x04, 0x11
        /*001a*/ 	.short	(.L_5 - .L_4)
	.align		4
.L_4:
        /*001c*/ 	.word	index@(_Z9cudaMagicPiS_S_PfS_S_S_S_S_S_S_S_ii)
        /*0020*/ 	.word	0x00000000


	//----- nvinfo : EIATTR_MIN_STACK_SIZE
	.align		4
.L_5:
        /*0024*/ 	.byte	0x04, 0x12
        /*0026*/ 	.short	(.L_7 - .L_6)
	.align		4
.L_6:
        /*0028*/ 	.word	index@(_Z9cudaMagicPiS_S_PfS_S_S_S_S_S_S_S_ii)
        /*002c*/ 	.word	0x00000000
.L_7:


//--------------------- .nv.compat                --------------------------
	.section	.nv.compat,"",@"SHT_CUDA_COMPAT_INFO"
	.align	4
        /*0000*/ 	.byte	0x02, 0x09, 0x00, 0x00, 0x02, 0x02, 0x01, 0x00, 0x02, 0x05, 0x05, 0x00, 0x03, 0x07, 0x01, 0x01
        /*0010*/ 	.byte	0x02, 0x03, 0x00, 0x00, 0x02, 0x06, 0x01, 0x00, 0x04, 0x0b, 0x08, 0x00, 0x01, 0x00, 0x00, 0x00
        /*0020*/ 	.byte	0x00, 0x00, 0x00, 0x00


//--------------------- .nv.info._Z9cudaMagicPiS_S_PfS_S_S_S_S_S_S_S_ii --------------------------
	.section	.nv.info._Z9cudaMagicPiS_S_PfS_S_S_S_S_S_S_S_ii,"",@"SHT_CUDA_INFO"
	.sectionflags	@""
	.align	4


	//----- nvinfo : EIATTR_CUDA_API_VERSION
	.align		4
        /*0000*/ 	.byte	0x04, 0x37
        /*0002*/ 	.short	(.L_9 - .L_8)
.L_8:
        /*0004*/ 	.word	0x00000082


	//----- nvinfo : EIATTR_KPARAM_INFO
	.align		4
.L_9:
        /*0008*/ 	.byte	0x04, 0x17
        /*000a*/ 	.short	(.L_11 - .L_10)
.L_10:
        /*000c*/ 	.word	0x00000000
        /*0010*/ 	.short	0x000d
        /*0012*/ 	.short	0x0064
        /*0014*/ 	.byte	0x00, 0xf0, 0x11, 0x00


	//----- nvinfo : EIATTR_KPARAM_INFO
	.align		4
.L_11:
        /*0018*/ 	.byte	0x04, 0x17
        /*001a*/ 	.short	(.L_13 - .L_12)
.L_12:
        /*001c*/ 	.word	0x00000000
        /*0020*/ 	.short	0x000c
        /*0022*/ 	.short	0x0060
        /*0024*/ 	.byte	0x00, 0xf0, 0x11, 0x00


	//----- nvinfo : EIATTR_KPARAM_INFO
	.align		4
.L_13:
        /*0028*/ 	.byte	0x04, 0x17
        /*002a*/ 	.short	(.L_15 - .L_14)
.L_14:
        /*002c*/ 	.word	0x00000000
        /*0030*/ 	.short	0x000b
        /*0032*/ 	.short	0x0058
        /*0034*/ 	.byte	0x00, 0xf5, 0x21, 0x00


	//----- nvinfo : EIATTR_KPARAM_INFO
	.align		4
.L_15:
        /*0038*/ 	.byte	0x04, 0x17
        /*003a*/ 	.short	(.L_17 - .L_16)
.L_16:
        /*003c*/ 	.word	0x00000000
        /*0040*/ 	.short	0x000a
        /*0042*/ 	.short	0x0050
        /*0044*/ 	.byte	0x00, 0xf5, 0x21, 0x00


	//----- nvinfo : EIATTR_KPARAM_INFO
	.align		4
.L_17:
        /*0048*/ 	.byte	0x04, 0x17
        /*004a*/ 	.short	(.L_19 - .L_18)
.L_18:
        /*004c*/ 	.word	0x00000000
        /*0050*/ 	.short	0x0009
        /*0052*/ 	.short	0x0048
        /*0054*/ 	.byte	0x00, 0xf5, 0x21, 0x00


	//----- nvinfo : EIATTR_KPARAM_INFO
	.align		4
.L_19:
        /*0058*/ 	.byte	0x04, 0x17
        /*005a*/ 	.short	(.L_21 - .L_20)
.L_20:
        /*005c*/ 	.word	0x00000000
        /*0060*/ 	.short	0x0008
        /*0062*/ 	.short	0x0040
        /*0064*/ 	.byte	0x00, 0xf5, 0x21, 0x00


	//----- nvinfo : EIATTR_KPARAM_INFO
	.align		4
.L_21:
        /*0068*/ 	.byte	0x04, 0x17
        /*006a*/ 	.short	(.L_23 - .L_22)
.L_22:
        /*006c*/ 	.word	0x00000000
        /*0070*/ 	.short	0x0007
        /*0072*/ 	.short	0x0038
        /*0074*/ 	.byte	0x00, 0xf5, 0x21, 0x00


	//----- nvinfo : EIATTR_KPARAM_INFO
	.align		4
.L_23:
        /*0078*/ 	.byte	0x04, 0x17
        /*007a*/ 	.short	(.L_25 - .L_24)
.L_24:
        /*007c*/ 	.word	0x00000000
        /*0080*/ 	.short	0x0006
        /*0082*/ 	.short	0x0030
        /*0084*/ 	.byte	0x00, 0xf5, 0x21, 0x00


	//----- nvinfo : EIATTR_KPARAM_INFO
	.align		4
.L_25:
        /*0088*/ 	.byte	0x04, 0x17
        /*008a*/ 	.short	(.L_27 - .L_26)
.L_26:
        /*008c*/ 	.word	0x00000000
        /*0090*/ 	.short	0x0005
        /*0092*/ 	.short	0x0028
        /*0094*/ 	.byte	0x00, 0xf5, 0x21, 0x00


	//----- nvinfo : EIATTR_KPARAM_INFO
	.align		4
.L_27:
        /*0098*/ 	.byte	0x04, 0x17
        /*009a*/ 	.short	(.L_29 - .L_28)
.L_28:
        /*009c*/ 	.word	0x00000000
        /*00a0*/ 	.short	0x0004
        /*00a2*/ 	.short	0x0020
        /*00a4*/ 	.byte	0x00, 0xf5, 0x21, 0x00


	//----- nvinfo : EIATTR_KPARAM_INFO
	.align		4
.L_29:
        /*00a8*/ 	.byte	0x04, 0x17
        /*00aa*/ 	.short	(.L_31 - .L_30)
.L_30:
        /*00ac*/ 	.word	0x00000000
        /*00b0*/ 	.short	0x0003
        /*00b2*/ 	.short	0x0018
        /*00b4*/ 	.byte	0x00, 0xf5, 0x21, 0x00


	//----- nvinfo : EIATTR_KPARAM_INFO
	.align		4
.L_31:
        /*00b8*/ 	.byte	0x04, 0x17
        /*00ba*/ 	.short	(.L_33 - .L_32)
.L_32:
        /*00bc*/ 	.word	0x00000000
        /*00c0*/ 	.short	0x0002
        /*00c2*/ 	.short	0x0010
        /*00c4*/ 	.byte	0x00, 0xf5, 0x21, 0x00


	//----- nvinfo : EIATTR_KPARAM_INFO
	.align		4
.L_33:
        /*00c8*/ 	.byte	0x04, 0x17
        /*00ca*/ 	.short	(.L_35 - .L_34)
.L_34:
        /*00cc*/ 	.word	0x00000000
        /*00d0*/ 	.short	0x0001
        /*00d2*/ 	.short	0x0008
        /*00d4*/ 	.byte	0x00, 0xf5, 0x21, 0x00


	//----- nvinfo : EIATTR_KPARAM_INFO
	.align		4
.L_35:
        /*00d8*/ 	.byte	0x04, 0x17
        /*00da*/ 	.short	(.L_37 - .L_36)
.L_36:
        /*00dc*/ 	.word	0x00000000
        /*00e0*/ 	.short	0x0000
        /*00e2*/ 	.short	0x0000
        /*00e4*/ 	.byte	0x00, 0xf5, 0x21, 0x00


	//----- nvinfo : EIATTR_SPARSE_MMA_MASK
	.align		4
.L_37:
        /*00e8*/ 	.byte	0x03, 0x50
        /*00ea*/ 	.short	0x0000


	//----- nvinfo : EIATTR_MAXREG_COUNT
	.align		4
        /*00ec*/ 	.byte	0x03, 0x1b
        /*00ee*/ 	.short	0x00ff


	//----- nvinfo : EIATTR_NUM_BARRIERS
	.align		4
        /*00f0*/ 	.byte	0x02, 0x4c
        /*00f2*/ 	.byte	0x01
	.zero		1


	//----- nvinfo : EIATTR_MERCURY_ISA_VERSION
	.align		4
        /*00f4*/ 	.byte	0x03, 0x5f
        /*00f6*/ 	.short	0x0101


	//----- nvinfo : EIATTR_VRC_CTA_INIT_COUNT
	.align		4
        /*00f8*/ 	.byte	0x02, 0x4a
	.zero		1
	.zero		1


	//----- nvinfo : EIATTR_EXIT_INSTR_OFFSETS
	.align		4
        /*00fc*/ 	.byte	0x04, 0x1c
        /*00fe*/ 	.short	(.L_39 - .L_38)


	//   ....[0]....
.L_38:
        /*0100*/ 	.word	0x00000ea0


	//   ....[1]....
        /*0104*/ 	.word	0x00002ec0


	//----- nvinfo : EIATTR_CRS_STACK_SIZE
	.align		4
.L_39:
        /*0108*/ 	.byte	0x04, 0x1e
        /*010a*/ 	.short	(.L_41 - .L_40)
.L_40:
        /*010c*/ 	.word	0x00000000


	//----- nvinfo : EIATTR_CBANK_PARAM_SIZE
	.align		4
.L_41:
        /*0110*/ 	.byte	0x03, 0x19
        /*0112*/ 	.short	0x0068


	//----- nvinfo : EIATTR_PARAM_CBANK
	.align		4
        /*0114*/ 	.byte	0x04, 0x0a
        /*0116*/ 	.short	(.L_43 - .L_42)
	.align		4
.L_42:
        /*0118*/ 	.word	index@(.nv.constant0._Z9cudaMagicPiS_S_PfS_S_S_S_S_S_S_S_ii)
        /*011c*/ 	.short	0x0380
        /*011e*/ 	.short	0x0068


	//----- nvinfo : EIATTR_SW_WAR
	.align		4
.L_43:
        /*0120*/ 	.byte	0x04, 0x36
        /*0122*/ 	.short	(.L_45 - .L_44)
.L_44:
        /*0124*/ 	.word	0x00000008
.L_45:


//--------------------- .nv.callgraph             --------------------------
	.section	.nv.callgraph,"",@"SHT_CUDA_CALLGRAPH"
	.align	4
	.sectionentsize	8
	.align		4
        /*0000*/ 	.word	0x00000000
	.align		4
        /*0004*/ 	.word	0xffffffff
	.align		4
        /*0008*/ 	.word	0x00000000
	.align		4
        /*000c*/ 	.word	0xfffffffe
	.align		4
        /*0010*/ 	.word	0x00000000
	.align		4
        /*0014*/ 	.word	0xfffffffd
	.align		4
        /*0018*/ 	.word	0x00000000
	.align		4
        /*001c*/ 	.word	0xfffffffc


//--------------------- .text._Z9cudaMagicPiS_S_PfS_S_S_S_S_S_S_S_ii --------------------------
	.section	.text._Z9cudaMagicPiS_S_PfS_S_S_S_S_S_S_S_ii,"ax",@progbits
	.align	128
        .global         _Z9cudaMagicPiS_S_PfS_S_S_S_S_S_S_S_ii
        .type           _Z9cudaMagicPiS_S_PfS_S_S_S_S_S_S_S_ii,@function
        .size           _Z9cudaMagicPiS_S_PfS_S_S_S_S_S_S_S_ii,(.L_x_27 - _Z9cudaMagicPiS_S_PfS_S_S_S_S_S_S_S_ii)
        .other          _Z9cudaMagicPiS_S_PfS_S_S_S_S_S_S_S_ii,@"STO_CUDA_ENTRY STV_DEFAULT"
_Z9cudaMagicPiS_S_PfS_S_S_S_S_S_S_S_ii:
.text._Z9cudaMagicPiS_S_PfS_S_S_S_S_S_S_S_ii:
[----:B------:R-:W-:Y:S01]  /*0000*/  LDC R1, c[0x0][0x37c] ;  /* 0x0000df00ff017b82 */ /* 0x000fe20000000800 */
[----:B------:R-:W0:Y:S01]  /*0010*/  S2R R14, SR_CTAID.X ;  /* 0x00000000000e7919 */ /* 0x000e220000002500 */
[----:B------:R-:W0:Y:S01]  /*0020*/  LDCU UR4, c[0x0][0x360] ;  /* 0x00006c00ff0477ac */ /* 0x000e220008000800 */
[----:B------:R-:W-:Y:S01]  /*0030*/  BSSY.RECONVERGENT B0, `(.L_x_0) ;  /* 0x00000e3000007945 */ /* 0x000fe20003800200 */
[----:B------:R-:W0:Y:S01]  /*0040*/  S2R R3, SR_TID.X ;  /* 0x0000000000037919 */ /* 0x000e220000002100 */
[----:B------:R-:W1:Y:S01]  /*0050*/  LDCU UR5, c[0x0][0x3e0] ;  /* 0x00007c00ff0577ac */ /* 0x000e620008000800 */
[----:B------:R-:W2:Y:S01]  /*0060*/  LDCU.64 UR6, c[0x0][0x358] ;  /* 0x00006b00ff0677ac */ /* 0x000ea20008000a00 */
[----:B0-----:R-:W-:-:S05]  /*0070*/  IMAD R14, R14, UR4, R3 ;  /* 0x000000040e0e7c24 */ /* 0x001fca000f8e0203 */
[----:B-1----:R-:W-:-:S04]  /*0080*/  ISETP.GT.AND P0, PT, R14, UR5, PT ;  /* 0x000000050e007c0c */ /* 0x002fc8000bf04270 */
[----:B------:R-:W-:-:S13]  /*0090*/  ISETP.LT.OR P0, PT, R14, 0x19, P0 ;  /* 0x000000190e00780c */ /* 0x000fda0000701670 */
[----:B--2---:R-:W-:Y:S05]  /*00a0*/  @P0 BRA `(.L_x_1) ;  /* 0x0000000c006c0947 */ /* 0x004fea0003800000 */
[----:B------:R-:W0:Y:S01]  /*00b0*/  LDC.64 R4, c[0x0][0x3c8] ;  /* 0x0000f200ff047b82 */ /* 0x000e220000000a00 */
[----:B------:R-:W-:-:S07]  /*00c0*/  IADD3 R25, PT, PT, R14, -0x19, RZ ;  /* 0xffffffe70e197810 */ /* 0x000fce0007ffe0ff */
[----:B------:R-:W1:Y:S08]  /*00d0*/  LDC.64 R6, c[0x0][0x3b0] ;  /* 0x0000ec00ff067b82 */ /* 0x000e700000000a00 */
[----:B------:R-:W2:Y:S01]  /*00e0*/  LDC.64 R8, c[0x0][0x3d0] ;  /* 0x0000f400ff087b82 */ /* 0x000ea20000000a00 */
[----:B0-----:R-:W-:-:S07]  /*00f0*/  IMAD.WIDE R20, R25, 0x4, R4 ;  /* 0x0000000419147825 */ /* 0x001fce00078e0204 */
[----:B------:R-:W0:Y:S01]  /*0100*/  LDC.64 R10, c[0x0][0x3b8] ;  /* 0x0000ee00ff0a7b82 */ /* 0x000e220000000a00 */
[----:B------:R-:W3:Y:S01]  /*0110*/  LDG.E R15, desc[UR6][R20.64] ;  /* 0x00000006140f7981 */ /* 0x000ee2000c1e1900 */
[----:B------:R-:W-:-:S06]  /*0120*/  IMAD R0, R14, 0x19, RZ ;  /* 0x000000190e007824 */ /* 0x000fcc00078e02ff */
[----:B------:R-:W4:Y:S01]  /*0130*/  LDC.64 R12, c[0x0][0x3d8] ;  /* 0x0000f600ff0c7b82 */ /* 0x000f220000000a00 */
[----:B------:R-:W-:-:S05]  /*0140*/  IADD3 R27, PT, PT, R0, -0x271, RZ ;  /* 0xfffffd8f001b7810 */ /* 0x000fca0007ffe0ff */
[----:B-1----:R-:W-:Y:S02]  /*0150*/  IMAD.WIDE R18, R27, 0x4, R6 ;  /* 0x000000041b127825 */ /* 0x002fe400078e0206 */
[----:B------:R-:W1:Y:S02]  /*0160*/  LDC.64 R2, c[0x0][0x3c0] ;  /* 0x0000f000ff027b82 */ /* 0x000e640000000a00 */
[----:B--2---:R-:W-:Y:S01]  /*0170*/  IMAD.WIDE R16, R25, 0x4, R8 ;  /* 0x0000000419107825 */ /* 0x004fe200078e0208 */
[----:B---3--:R2:W-:Y:S04]  /*0180*/  STG.E desc[UR6][R18.64], R15 ;  /* 0x0000000f12007986 */ /* 0x0085e8000c101906 */
[----:B------:R-:W3:Y:S01]  /*0190*/  LDG.E R29, desc[UR6][R16.64] ;  /* 0x00000006101d7981 */ /* 0x000ee2000c1e1900 */
[----:B0-----:R-:W-:-:S04]  /*01a0*/  IMAD.WIDE R22, R27, 0x4, R10 ;  /* 0x000000041b167825 */ /* 0x001fc800078e020a */
[----:B----4-:R-:W-:Y:S01]  /*01b0*/  IMAD.WIDE R24, R25, 0x4, R12 ;  /* 0x0000000419187825 */ /* 0x010fe200078e020c */
[----:B---3--:R0:W-:Y:S04]  /*01c0*/  STG.E desc[UR6][R22.64], R29 ;  /* 0x0000001d16007986 */ /* 0x0081e8000c101906 */
[----:B------:R-:W3:Y:S01]  /*01d0*/  LDG.E R31, desc[UR6][R24.64] ;  /* 0x00000006181f7981 */ /* 0x000ee2000c1e1900 */
[----:B-1----:R-:W-:-:S05]  /*01e0*/  IMAD.WIDE R26, R27, 0x4, R2 ;  /* 0x000000041b1a7825 */ /* 0x002fca00078e0202 */
[----:B---3--:R1:W-:Y:S04]  /*01f0*/  STG.E desc[UR6][R26.64], R31 ;  /* 0x0000001f1a007986 */ /* 0x0083e8000c101906 */
[----:B--2---:R-:W2:Y:S04]  /*0200*/  LDG.E R15, desc[UR6][R20.64+0x4] ;  /* 0x00000406140f7981 */ /* 0x004ea8000c1e1900 */
[----:B--2---:R2:W-:Y:S04]  /*0210*/  STG.E desc[UR6][R18.64+0x4], R15 ;  /* 0x0000040f12007986 */ /* 0x0045e8000c101906 */
[----:B------:R-:W3:Y:S04]  /*0220*/  LDG.E R33, desc[UR6][R16.64+0x4] ;  /* 0x0000040610217981 */ /* 0x000ee8000c1e1900 */
[----:B---3--:R3:W-:Y:S04]  /*0230*/  STG.E desc[UR6][R22.64+0x4], R33 ;  /* 0x0000042116007986 */ /* 0x0087e8000c101906 */
[----:B------:R-:W4:Y:S04]  /*0240*/  LDG.E R35, desc[UR6][R24.64+0x4] ;  /* 0x0000040618237981 */ /* 0x000f28000c1e1900 */
[----:B----4-:R4:W-:Y:S04]  /*0250*/  STG.E desc[UR6][R26.64+0x4], R35 ;  /* 0x000004231a007986 */ /* 0x0109e8000c101906 */
[----:B0-----:R-:W5:Y:S04]  /*0260*/  LDG.E R29, desc[UR6][R20.64+0x8] ;  /* 0x00000806141d7981 */ /* 0x001f68000c1e1900 */
[----:B-----5:R0:W-:Y:S04]  /*0270*/  STG.E desc[UR6][R18.64+0x8], R29 ;  /* 0x0000081d12007986 */ /* 0x0201e8000c101906 */
[----:B------:R-:W5:Y:S04]  /*0280*/  LDG.E R37, desc[UR6][R16.64+0x8] ;  /* 0x0000080610257981 */ /* 0x000f68000c1e1900 */
[----:B-----5:R5:W-:Y:S04]  /*0290*/  STG.E desc[UR6][R22.64+0x8], R37 ;  /* 0x0000082516007986 */ /* 0x020be8000c101906 */
[----:B-1----:R-:W2:Y:S04]  /*02a0*/  LDG.E R31, desc[UR6][R24.64+0x8] ;  /* 0x00000806181f7981 */ /* 0x002ea8000c1e1900 */
[----:B--2---:R1:W-:Y:S04]  /*02b0*/  STG.E desc[UR6][R26.64+0x8], R31 ;  /* 0x0000081f1a007986 */ /* 0x0043e8000c101906 */
[----:B------:R-:W2:Y:S04]  /*02c0*/  LDG.E R15, desc[UR6][R20.64+0xc] ;  /* 0x00000c06140f7981 */ /* 0x000ea8000c1e1900 */
[----:B--2---:R2:W-:Y:S04]  /*02d0*/  STG.E desc[UR6][R18.64+0xc], R15 ;  /* 0x00000c0f12007986 */ /* 0x0045e8000c101906 */
[----:B---3--:R-:W3:Y:S01]  /*02e0*/  LDG.E R33, desc[UR6][R16.64+0xc] ;  /* 0x00000c0610217981 */ /* 0x008ee2000c1e1900 */
[----:B------:R-:W-:-:S03]  /*02f0*/  IADD3 R32, PT, PT, R14, -0x15, RZ ;  /* 0xffffffeb0e207810 */ /* 0x000fc60007ffe0ff */
[----:B---3--:R3:W-:Y:S04]  /*0300*/  STG.E desc[UR6][R22.64+0xc], R33 ;  /* 0x00000c2116007986 */ /* 0x0087e8000c101906 */
[----:B----4-:R-:W4:Y:S01]  /*0310*/  LDG.E R35, desc[UR6][R24.64+0xc] ;  /* 0x00000c0618237981 */ /* 0x010f22000c1e1900 */
[----:B0-----:R-:W-:Y:S01]  /*0320*/  IMAD.WIDE R28, R32, 0x4, R4 ;  /* 0x00000004201c7825 */ /* 0x001fe200078e0204 */
[----:B-----5:R-:W-:Y:S02]  /*0330*/  IADD3 R37, PT, PT, R0, -0x26d, RZ ;  /* 0xfffffd9300257810 */ /* 0x020fe40007ffe0ff */
[----:B----4-:R0:W-:Y:S04]  /*0340*/  STG.E desc[UR6][R26.64+0xc], R35 ;  /* 0x00000c231a007986 */ /* 0x0101e8000c101906 */
[----:B------:R-:W4:Y:S01]  /*0350*/  LDG.E R34, desc[UR6][R28.64] ;  /* 0x000000061c227981 */ /* 0x000f22000c1e1900 */
[----:B-1----:R-:W-:-:S04]  /*0360*/  IMAD.WIDE R30, R37, 0x4, R6 ;  /* 0x00000004251e7825 */ /* 0x002fc800078e0206 */
[----:B------:R-:W-:Y:S01]  /*0370*/  IMAD.WIDE R20, R32, 0x4, R8 ;  /* 0x0000000420147825 */ /* 0x000fe200078e0208 */
[----:B----4-:R-:W-:Y:S04]  /*0380*/  STG.E desc[UR6][R30.64], R34 ;  /* 0x000000221e007986 */ /* 0x010fe8000c101906 */
[----:B--2---:R-:W2:Y:S01]  /*0390*/  LDG.E R15, desc[UR6][R20.64] ;  /* 0x00000006140f7981 */ /* 0x004ea2000c1e1900 */
[----:B------:R-:W-:-:S04]  /*03a0*/  IMAD.WIDE R16, R37, 0x4, R10 ;  /* 0x0000000425107825 */ /* 0x000fc800078e020a */
[----:B------:R-:W-:Y:S01]  /*03b0*/  IMAD.WIDE R18, R32, 0x4, R12 ;  /* 0x0000000420127825 */ /* 0x000fe200078e020c */
[----:B--2---:R1:W-:Y:S04]  /*03c0*/  STG.E desc[UR6][R16.64], R15 ;  /* 0x0000000f10007986 */ /* 0x0043e8000c101906 */
[----:B------:R-:W2:Y:S01]  /*03d0*/  LDG.E R25, desc[UR6][R18.64] ;  /* 0x0000000612197981 */ /* 0x000ea2000c1e1900 */
[----:B---3--:R-:W-:-:S05]  /*03e0*/  IMAD.WIDE R22, R37, 0x4, R2 ;  /* 0x0000000425167825 */ /* 0x008fca00078e0202 */
[----:B--2---:R-:W-:Y:S04]  /*03f0*/  STG.E desc[UR6][R22.64], R25 ;  /* 0x0000001916007986 */ /* 0x004fe8000c101906 */
[----:B0-----:R-:W2:Y:S04]  /*0400*/  LDG.E R27, desc[UR6][R28.64+0x4] ;  /* 0x000004061c1b7981 */ /* 0x001ea8000c1e1900 */
[----:B--2---:R-:W-:Y:S04]  /*0410*/  STG.E desc[UR6][R30.64+0x4], R27 ;  /* 0x0000041b1e007986 */ /* 0x004fe8000c101906 */
[----:B------:R-:W2:Y:S04]  /*0420*/  LDG.E R33, desc[UR6][R20.64+0x4] ;  /* 0x0000040614217981 */ /* 0x000ea8000c1e1900 */
[----:B--2---:R-:W-:Y:S04]  /*0430*/  STG.E desc[UR6][R16.64+0x4], R33 ;  /* 0x0000042110007986 */ /* 0x004fe8000c101906 */
[----:B------:R-:W2:Y:S04]  /*0440*/  LDG.E R35, desc[UR6][R18.64+0x4] ;  /* 0x0000040612237981 */ /* 0x000ea8000c1e1900 */
[----:B--2---:R0:W-:Y:S04]  /*0450*/  STG.E desc[UR6][R22.64+0x4], R35 ;  /* 0x0000042316007986 */ /* 0x0041e8000c101906 */
[----:B------:R-:W2:Y:S04]  /*0460*/  LDG.E R37, desc[UR6][R28.64+0x8] ;  /* 0x000008061c257981 */ /* 0x000ea8000c1e1900 */
[----:B--2---:R-:W-:Y:S04]  /*0470*/  STG.E desc[UR6][R30.64+0x8], R37 ;  /* 0x000008251e007986 */ /* 0x004fe8000c101906 */
[----:B-1----:R-:W2:Y:S04]  /*0480*/  LDG.E R15, desc[UR6][R20.64+0x8] ;  /* 0x00000806140f7981 */ /* 0x002ea8000c1e1900 */
[----:B--2---:R1:W-:Y:S04]  /*0490*/  STG.E desc[UR6][R16.64+0x8], R15 ;  /* 0x0000080f10007986 */ /* 0x0043e8000c101906 */
[----:B------:R-:W2:Y:S04]  /*04a0*/  LDG.E R26, desc[UR6][R18.64+0x8] ;  /* 0x00000806121a7981 */ /* 0x000ea8000c1e1900 */
[----:B--2---:R2:W-:Y:S04]  /*04b0*/  STG.E desc[UR6][R22.64+0x8], R26 ;  /* 0x0000081a16007986 */ /* 0x0045e8000c101906 */
[----:B------:R-:W3:Y:S04]  /*04c0*/  LDG.E R34, desc[UR6][R28.64+0xc] ;  /* 0x00000c061c227981 */ /* 0x000ee8000c1e1900 */
[----:B---3--:R3:W-:Y:S04]  /*04d0*/  STG.E desc[UR6][R30.64+0xc], R34 ;  /* 0x00000c221e007986 */ /* 0x0087e8000c101906 */
[----:B------:R-:W4:Y:S01]  /*04e0*/  LDG.E R36, desc[UR6][R20.64+0xc] ;  /* 0x00000c0614247981 */ /* 0x000f22000c1e1900 */
[----:B------:R-:W-:-:S03]  /*04f0*/  IADD3 R29, PT, PT, R14, -0x11, RZ ;  /* 0xffffffef0e1d7810 */ /* 0x000fc60007ffe0ff */
[----:B----4-:R4:W-:Y:S04]  /*0500*/  STG.E desc[UR6][R16.64+0xc], R36 ;  /* 0x00000c2410007986 */ /* 0x0109e8000c101906 */
[----:B0-----:R-:W5:Y:S01]  /*0510*/  LDG.E R35, desc[UR6][R18.64+0xc] ;  /* 0x00000c0612237981 */ /* 0x001f62000c1e1900 */
[----:B------:R-:W-:Y:S01]  /*0520*/  IMAD.WIDE R24, R29, 0x4, R4 ;  /* 0x000000041d187825 */ /* 0x000fe200078e0204 */
[----:B-1----:R-:W-:Y:S02]  /*0530*/  IADD3 R15, PT, PT, R0, -0x269, RZ ;  /* 0xfffffd97000f7810 */ /* 0x002fe40007ffe0ff */
[----:B-----5:R0:W-:Y:S04]  /*0540*/  STG.E desc[UR6][R22.64+0xc], R35 ;  /* 0x00000c2316007986 */ /* 0x0201e8000c101906 */
[----:B------:R-:W5:Y:S01]  /*0550*/  LDG.E R37, desc[UR6][R24.64] ;  /* 0x0000000618257981 */ /* 0x000f62000c1e1900 */
[----:B------:R-:W-:-:S04]  /*0560*/  IMAD.WIDE R32, R15, 0x4, R6 ;  /* 0x000000040f207825 */ /* 0x000fc800078e0206 */
[----:B--2---:R-:W-:Y:S01]  /*0570*/  IMAD.WIDE R26, R29, 0x4, R8 ;  /* 0x000000041d1a7825 */ /* 0x004fe200078e0208 */
[----:B-----5:R1:W-:Y:S04]  /*0580*/  STG.E desc[UR6][R32.64], R37 ;  /* 0x0000002520007986 */ /* 0x0203e8000c101906 */
[----:B---3--:R-:W2:Y:S01]  /*0590*/  LDG.E R31, desc[UR6][R26.64] ;  /* 0x000000061a1f7981 */ /* 0x008ea2000c1e1900 */
[----:B----4-:R-:W-:-:S04]  /*05a0*/  IMAD.WIDE R16, R15, 0x4, R10 ;  /* 0x000000040f107825 */ /* 0x010fc800078e020a */
[----:B------:R-:W-:Y:S01]  /*05b0*/  IMAD.WIDE R18, R29, 0x4, R12 ;  /* 0x000000041d127825 */ /* 0x000fe200078e020c */
[----:B--2---:R2:W-:Y:S04]  /*05c0*/  STG.E desc[UR6][R16.64], R31 ;  /* 0x0000001f10007986 */ /* 0x0045e8000c101906 */
[----:B------:R-:W3:Y:S01]  /*05d0*/  LDG.E R29, desc[UR6][R18.64] ;  /* 0x00000006121d7981 */ /* 0x000ee2000c1e1900 */
[----:B------:R-:W-:-:S05]  /*05e0*/  IMAD.WIDE R20, R15, 0x4, R2 ;  /* 0x000000040f147825 */ /* 0x000fca00078e0202 */
[----:B---3--:R3:W-:Y:S04]  /*05f0*/  STG.E desc[UR6][R20.64], R29 ;  /* 0x0000001d14007986 */ /* 0x0087e8000c101906 */
[----:B------:R-:W4:Y:S04]  /*0600*/  LDG.E R15, desc[UR6][R24.64+0x4] ;  /* 0x00000406180f7981 */ /* 0x000f28000c1e1900 */
[----:B----4-:R4:W-:Y:S04]  /*0610*/  STG.E desc[UR6][R32.64+0x4], R15 ;  /* 0x0000040f20007986 */ /* 0x0109e8000c101906 */
[----:B0-----:R-:W5:Y:S04]  /*0620*/  LDG.E R23, desc[UR6][R26.64+0x4] ;  /* 0x000004061a177981 */ /* 0x001f68000c1e1900 */
[----:B-----5:R-:W-:Y:S04]  /*0630*/  STG.E desc[UR6][R16.64+0x4], R23 ;  /* 0x0000041710007986 */ /* 0x020fe8000c101906 */
[----:B------:R-:W5:Y:S04]  /*0640*/  LDG.E R35, desc[UR6][R18.64+0x4] ;  /* 0x0000040612237981 */ /* 0x000f68000c1e1900 */
[----:B-----5:R0:W-:Y:S04]  /*0650*/  STG.E desc[UR6][R20.64+0x4], R35 ;  /* 0x0000042314007986 */ /* 0x0201e8000c101906 */
[----:B-1----:R-:W5:Y:S04]  /*0660*/  LDG.E R37, desc[UR6][R24.64+0x8] ;  /* 0x0000080618257981 */ /* 0x002f68000c1e1900 */
[----:B-----5:R-:W-:Y:S04]  /*0670*/  STG.E desc[UR6][R32.64+0x8], R37 ;  /* 0x0000082520007986 */ /* 0x020fe8000c101906 */
[----:B--2---:R-:W2:Y:S04]  /*0680*/  LDG.E R31, desc[UR6][R26.64+0x8] ;  /* 0x000008061a1f7981 */ /* 0x004ea8000c1e1900 */
[----:B--2---:R1:W-:Y:S04]  /*0690*/  STG.E desc[UR6][R16.64+0x8], R31 ;  /* 0x0000081f10007986 */ /* 0x0043e8000c101906 */
[----:B---3--:R-:W2:Y:S04]  /*06a0*/  LDG.E R29, desc[UR6][R18.64+0x8] ;  /* 0x00000806121d7981 */ /* 0x008ea8000c1e1900 */
[----:B--2---:R2:W-:Y:S04]  /*06b0*/  STG.E desc[UR6][R20.64+0x8], R29 ;  /* 0x0000081d14007986 */ /* 0x0045e8000c101906 */
[----:B----4-:R-:W3:Y:S04]  /*06c0*/  LDG.E R15, desc[UR6][R24.64+0xc] ;  /* 0x00000c06180f7981 */ /* 0x010ee8000c1e1900 */
        /* <DEDUP_REMOVED lines=9> */
[----:B--2---:R-:W-:-:S04]  /*0760*/  IMAD.WIDE R28, R31, 0x4, R6 ;  /* 0x000000041f1c7825 */ /* 0x004fc800078e0206 */
[----:B------:R-:W-:Y:S01]  /*0770*/  IMAD.WIDE R24, R34, 0x4, R8 ;  /* 0x0000000422187825 */ /* 0x000fe200078e0208 */
[----:B-----5:R1:W-:Y:S04]  /*0780*/  STG.E desc[UR6][R28.64], R37 ;  /* 0x000000251c007986 */ /* 0x0203e8000c101906 */
[----:B---3--:R-:W2:Y:S01]  /*0790*/  LDG.E R15, desc[UR6][R24.64] ;  /* 0x00000006180f7981 */ /* 0x008ea2000c1e1900 */
[----:B----4-:R-:W-:-:S04]  /*07a0*/  IMAD.WIDE R16, R31, 0x4, R10 ;  /* 0x000000041f107825 */ /* 0x010fc800078e020a */
[----:B------:R-:W-:Y:S01]  /*07b0*/  IMAD.WIDE R18, R34, 0x4, R12 ;  /* 0x0000000422127825 */ /* 0x000fe200078e020c */
[----:B--2---:R2:W-:Y:S04]  /*07c0*/  STG.E desc[UR6][R16.64], R15 ;  /* 0x0000000f10007986 */ /* 0x0045e8000c101906 */
[----:B------:R-:W3:Y:S01]  /*07d0*/  LDG.E R27, desc[UR6][R18.64] ;  /* 0x00000006121b7981 */ /* 0x000ee2000c1e1900 */
[----:B0-----:R-:W-:-:S05]  /*07e0*/  IMAD.WIDE R20, R31, 0x4, R2 ;  /* 0x000000041f147825 */ /* 0x001fca00078e0202 */
[----:B---3--:R-:W-:Y:S04]  /*07f0*/  STG.E desc[UR6][R20.64], R27 ;  /* 0x0000001b14007986 */ /* 0x008fe8000c101906 */
[----:B------:R-:W3:Y:S04]  /*0800*/  LDG.E R31, desc[UR6][R22.64+0x4] ;  /* 0x00000406161f7981 */ /* 0x000ee8000c1e1900 */
[----:B---3--:R-:W-:Y:S04]  /*0810*/  STG.E desc[UR6][R28.64+0x4], R31 ;  /* 0x0000041f1c007986 */ /* 0x008fe8000c101906 */
[----:B------:R-:W3:Y:S04]  /*0820*/  LDG.E R33, desc[UR6][R24.64+0x4] ;  /* 0x0000040618217981 */ /* 0x000ee8000c1e1900 */
[----:B---3--:R0:W-:Y:S04]  /*0830*/  STG.E desc[UR6][R16.64+0x4], R33 ;  /* 0x0000042110007986 */ /* 0x0081e8000c101906 */
[----:B------:R-:W3:Y:S04]  /*0840*/  LDG.E R35, desc[UR6][R18.64+0x4] ;  /* 0x0000040612237981 */ /* 0x000ee8000c1e1900 */
[----:B---3--:R3:W-:Y:S04]  /*0850*/  STG.E desc[UR6][R20.64+0x4], R35 ;  /* 0x0000042314007986 */ /* 0x0087e8000c101906 */
[----:B-1----:R-:W4:Y:S04]  /*0860*/  LDG.E R37, desc[UR6][R22.64+0x8] ;  /* 0x0000080616257981 */ /* 0x002f28000c1e1900 */
[----:B----4-:R-:W-:Y:S04]  /*0870*/  STG.E desc[UR6][R28.64+0x8], R37 ;  /* 0x000008251c007986 */ /* 0x010fe8000c101906 */
[----:B--2---:R-:W2:Y:S04]  /*0880*/  LDG.E R15, desc[UR6][R24.64+0x8] ;  /* 0x00000806180f7981 */ /* 0x004ea8000c1e1900 */
[----:B--2---:R1:W-:Y:S04]  /*0890*/  STG.E desc[UR6][R16.64+0x8], R15 ;  /* 0x0000080f10007986 */ /* 0x0043e8000c101906 */
[----:B------:R-:W2:Y:S04]  /*08a0*/  LDG.E R30, desc[UR6][R18.64+0x8] ;  /* 0x00000806121e7981 */ /* 0x000ea8000c1e1900 */
[----:B--2---:R2:W-:Y:S04]  /*08b0*/  STG.E desc[UR6][R20.64+0x8], R30 ;  /* 0x0000081e14007986 */ /* 0x0045e8000c101906 */
[----:B------:R-:W4:Y:S04]  /*08c0*/  LDG.E R32, desc[UR6][R22.64+0xc] ;  /* 0x00000c0616207981 */ /* 0x000f28000c1e1900 */
[----:B----4-:R4:W-:Y:S04]  /*08d0*/  STG.E desc[UR6][R28.64+0xc], R32 ;  /* 0x00000c201c007986 */ /* 0x0109e8000c101906 */
[----:B0-----:R-:W5:Y:S01]  /*08e0*/  LDG.E R33, desc[UR6][R24.64+0xc] ;  /* 0x00000c0618217981 */ /* 0x001f62000c1e1900 */
[----:B------:R-:W-:-:S03]  /*08f0*/  IADD3 R34, PT, PT, R14, -0x9, RZ ;  /* 0xfffffff70e227810 */ /* 0x000fc60007ffe0ff */
[----:B-----5:R0:W-:Y:S04]  /*0900*/  STG.E desc[UR6][R16.64+0xc], R33 ;  /* 0x00000c2110007986 */ /* 0x0201e8000c101906 */
[----:B---3--:R-:W3:Y:S01]  /*0910*/  LDG.E R35, desc[UR6][R18.64+0xc] ;  /* 0x00000c0612237981 */ /* 0x008ee2000c1e1900 */
[----:B------:R-:W-:Y:S01]  /*0920*/  IMAD.WIDE R26, R34, 0x4, R4 ;  /* 0x00000004221a7825 */ /* 0x000fe200078e0204 */
[----:B-1----:R-:W-:Y:S02]  /*0930*/  IADD3 R15, PT, PT, R0, -0x261, RZ ;  /* 0xfffffd9f000f7810 */ /* 0x002fe40007ffe0ff */
[----:B---3--:R1:W-:Y:S04]  /*0940*/  STG.E desc[UR6][R20.64+0xc], R35 ;  /* 0x00000c2314007986 */ /* 0x0083e8000c101906 */
[----:B------:R-:W3:Y:S01]  /*0950*/  LDG.E R37, desc[UR6][R26.64] ;  /* 0x000000061a257981 */ /* 0x000ee2000c1e1900 */
[----:B--2---:R-:W-:-:S04]  /*0960*/  IMAD.WIDE R30, R15, 0x4, R6 ;  /* 0x000000040f1e7825 */ /* 0x004fc800078e0206 */
[----:B------:R-:W-:Y:S01]  /*0970*/  IMAD.WIDE R22, R34, 0x4, R8 ;  /* 0x0000000422167825 */ /* 0x000fe200078e0208 */
[----:B---3--:R2:W-:Y:S04]  /*0980*/  STG.E desc[UR6][R30.64], R37 ;  /* 0x000000251e007986 */ /* 0x0085e8000c101906 */
[----:B------:R-:W3:Y:S01]  /*0990*/  LDG.E R36, desc[UR6][R22.64] ;  /* 0x0000000616247981 */ /* 0x000ee2000c1e1900 */
[----:B------:R-:W-:-:S04]  /*09a0*/  IMAD.WIDE R24, R15, 0x4, R10 ;  /* 0x000000040f187825 */ /* 0x000fc800078e020a */
[----:B----4-:R-:W-:Y:S01]  /*09b0*/  IMAD.WIDE R28, R34, 0x4, R12 ;  /* 0x00000004221c7825 */ /* 0x010fe200078e020c */
[----:B---3--:R3:W-:Y:S04]  /*09c0*/  STG.E desc[UR6][R24.64], R36 ;  /* 0x0000002418007986 */ /* 0x0087e8000c101906 */
[----:B0-----:R-:W4:Y:S01]  /*09d0*/  LDG.E R17, desc[UR6][R28.64] ;  /* 0x000000061c117981 */ /* 0x001f22000c1e1900 */
[----:B------:R-:W-:-:S05]  /*09e0*/  IMAD.WIDE R32, R15, 0x4, R2 ;  /* 0x000000040f207825 */ /* 0x000fca00078e0202 */
[----:B----4-:R0:W-:Y:S04]  /*09f0*/  STG.E desc[UR6][R32.64], R17 ;  /* 0x0000001120007986 */ /* 0x0101e8000c101906 */
[----:B------:R-:W4:Y:S04]  /*0a00*/  LDG.E R15, desc[UR6][R26.64+0x4] ;  /* 0x000004061a0f7981 */ /* 0x000f28000c1e1900 */
[----:B----4-:R-:W-:Y:S04]  /*0a10*/  STG.E desc[UR6][R30.64+0x4], R15 ;  /* 0x0000040f1e007986 */ /* 0x010fe8000c101906 */
[----:B------:R-:W4:Y:S04]  /*0a20*/  LDG.E R19, desc[UR6][R22.64+0x4] ;  /* 0x0000040616137981 */ /* 0x000f28000c1e1900 */
[----:B----4-:R-:W-:Y:S04]  /*0a30*/  STG.E desc[UR6][R24.64+0x4], R19 ;  /* 0x0000041318007986 */ /* 0x010fe8000c101906 */
[----:B-1----:R-:W4:Y:S04]  /*0a40*/  LDG.E R21, desc[UR6][R28.64+0x4] ;  /* 0x000004061c157981 */ /* 0x002f28000c1e1900 */
[----:B----4-:R-:W-:Y:S04]  /*0a50*/  STG.E desc[UR6][R32.64+0x4], R21 ;  /* 0x0000041520007986 */ /* 0x010fe8000c101906 */
[----:B------:R-:W4:Y:S04]  /*0a60*/  LDG.E R35, desc[UR6][R26.64+0x8] ;  /* 0x000008061a237981 */ /* 0x000f28000c1e1900 */
[----:B----4-:R1:W-:Y:S04]  /*0a70*/  STG.E desc[UR6][R30.64+0x8], R35 ;  /* 0x000008231e007986 */ /* 0x0103e8000c101906 */
[----:B--2---:R-:W2:Y:S04]  /*0a80*/  LDG.E R37, desc[UR6][R22.64+0x8] ;  /* 0x0000080616257981 */ /* 0x004ea8000c1e1900 */
[----:B--2---:R-:W-:Y:S04]  /*0a90*/  STG.E desc[UR6][R24.64+0x8], R37 ;  /* 0x0000082518007986 */ /* 0x004fe8000c101906 */
[----:B------:R-:W2:Y:S04]  /*0aa0*/  LDG.E R18, desc[UR6][R28.64+0x8] ;  /* 0x000008061c127981 */ /* 0x000ea8000c1e1900 */
[----:B--2---:R2:W-:Y:S04]  /*0ab0*/  STG.E desc[UR6][R32.64+0x8], R18 ;  /* 0x0000081220007986 */ /* 0x0045e8000c101906 */
[----:B------:R-:W4:Y:S04]  /*0ac0*/  LDG.E R34, desc[UR6][R26.64+0xc] ;  /* 0x00000c061a227981 */ /* 0x000f28000c1e1900 */
[----:B----4-:R4:W-:Y:S04]  /*0ad0*/  STG.E desc[UR6][R30.64+0xc], R34 ;  /* 0x00000c221e007986 */ /* 0x0109e8000c101906 */
[----:B---3--:R-:W3:Y:S01]  /*0ae0*/  LDG.E R36, desc[UR6][R22.64+0xc] ;  /* 0x00000c0616247981 */ /* 0x008ee2000c1e1900 */
[----:B------:R-:W-:-:S03]  /*0af0*/  IADD3 R27, PT, PT, R14, -0x5, RZ ;  /* 0xfffffffb0e1b7810 */ /* 0x000fc60007ffe0ff */
[----:B---3--:R3:W-:Y:S04]  /*0b00*/  STG.E desc[UR6][R24.64+0xc], R36 ;  /* 0x00000c2418007986 */ /* 0x0087e8000c101906 */
[----:B------:R-:W5:Y:S01]  /*0b10*/  LDG.E R28, desc[UR6][R28.64+0xc] ;  /* 0x00000c061c1c7981 */ /* 0x000f62000c1e1900 */
[----:B0-----:R-:W-:Y:S01]  /*0b20*/  IMAD.WIDE R16, R27, 0x4, R4 ;  /* 0x000000041b107825 */ /* 0x001fe200078e0204 */
[----:B-1----:R-:W-:Y:S02]  /*0b30*/  IADD3 R35, PT, PT, R0, -0x25d, RZ ;  /* 0xfffffda300237810 */ /* 0x002fe40007ffe0ff */
[----:B-----5:R0:W-:Y:S04]  /*0b40*/  STG.E desc[UR6][R32.64+0xc], R28 ;  /* 0x00000c1c20007986 */ /* 0x0201e8000c101906 */
[----:B------:R-:W5:Y:S01]  /*0b50*/  LDG.E R15, desc[UR6][R16.64] ;  /* 0x00000006100f7981 */ /* 0x000f62000c1e1900 */
[----:B------:R-:W-:-:S04]  /*0b60*/  IMAD.WIDE R20, R35, 0x4, R6 ;  /* 0x0000000423147825 */ /* 0x000fc800078e0206 */
[----:B--2---:R-:W-:Y:S01]  /*0b70*/  IMAD.WIDE R18, R27, 0x4, R8 ;  /* 0x000000041b127825 */ /* 0x004fe200078e0208 */
[----:B-----5:R1:W-:Y:S04]  /*0b80*/  STG.E desc[UR6][R20.64], R15 ;  /* 0x0000000f14007986 */ /* 0x0203e8000c101906 */
[----:B----4-:R-:W2:Y:S01]  /*0b90*/  LDG.E R31, desc[UR6][R18.64] ;  /* 0x00000006121f7981 */ /* 0x010ea2000c1e1900 */
[----:B---3--:R-:W-:-:S04]  /*0ba0*/  IMAD.WIDE R24, R35, 0x4, R10 ;  /* 0x0000000423187825 */ /* 0x008fc800078e020a */
[----:B------:R-:W-:Y:S01]  /*0bb0*/  IMAD.WIDE R22, R27, 0x4, R12 ;  /* 0x000000041b167825 */ /* 0x000fe200078e020c */
[----:B--2---:R2:W-:Y:S04]  /*0bc0*/  STG.E desc[UR6][R24.64], R31 ;  /* 0x0000001f18007986 */ /* 0x0045e8000c101906 */
[----:B------:R-:W3:Y:S01]  /*0bd0*/  LDG.E R29, desc[UR6][R22.64] ;  /* 0x00000006161d7981 */ /* 0x000ee2000c1e1900 */
[----:B------:R-:W-:-:S05]  /*0be0*/  IMAD.WIDE R26, R35, 0x4, R2 ;  /* 0x00000004231a7825 */ /* 0x000fca00078e0202 */
[----:B---3--:R3:W-:Y:S04]  /*0bf0*/  STG.E desc[UR6][R26.64], R29 ;  /* 0x0000001d1a007986 */ /* 0x0087e8000c101906 */
[----:B0-----:R-:W4:Y:S04]  /*0c00*/  LDG.E R33, desc[UR6][R16.64+0x4] ;  /* 0x0000040610217981 */ /* 0x001f28000c1e1900 */
[----:B----4-:R0:W-:Y:S04]  /*0c10*/  STG.E desc[UR6][R20.64+0x4], R33 ;  /* 0x0000042114007986 */ /* 0x0101e8000c101906 */
[----:B------:R-:W4:Y:S04]  /*0c20*/  LDG.E R35, desc[UR6][R18.64+0x4] ;  /* 0x0000040612237981 */ /* 0x000f28000c1e1900 */
[----:B----4-:R4:W-:Y:S04]  /*0c30*/  STG.E desc[UR6][R24.64+0x4], R35 ;  /* 0x0000042318007986 */ /* 0x0109e8000c101906 */
[----:B-1----:R-:W5:Y:S04]  /*0c40*/  LDG.E R15, desc[UR6][R22.64+0x4] ;  /* 0x00000406160f7981 */ /* 0x002f68000c1e1900 */
[----:B-----5:R1:W-:Y:S04]  /*0c50*/  STG.E desc[UR6][R26.64+0x4], R15 ;  /* 0x0000040f1a007986 */ /* 0x0203e8000c101906 */
[----:B------:R-:W5:Y:S04]  /*0c60*/  LDG.E R37, desc[UR6][R16.64+0x8] ;  /* 0x0000080610257981 */ /* 0x000f68000c1e1900 */
[----:B-----5:R5:W-:Y:S04]  /*0c70*/  STG.E desc[UR6][R20.64+0x8], R37 ;  /* 0x0000082514007986 */ /* 0x020be8000c101906 */
[----:B--2---:R-:W2:Y:S04]  /*0c80*/  LDG.E R31, desc[UR6][R18.64+0x8] ;  /* 0x00000806121f7981 */ /* 0x004ea8000c1e1900 */
[----:B--2---:R2:W-:Y:S04]  /*0c90*/  STG.E desc[UR6][R24.64+0x8], R31 ;  /* 0x0000081f18007986 */ /* 0x0045e8000c101906 */
[----:B---3--:R-:W3:Y:S04]  /*0ca0*/  LDG.E R29, desc[UR6][R22.64+0x8] ;  /* 0x00000806161d7981 */ /* 0x008ee8000c1e1900 */
[----:B---3--:R2:W-:Y:S04]  /*0cb0*/  STG.E desc[UR6][R26.64+0x8], R29 ;  /* 0x0000081d1a007986 */ /* 0x0085e8000c101906 */
[----:B0-----:R-:W3:Y:S04]  /*0cc0*/  LDG.E R33, desc[UR6][R16.64+0xc] ;  /* 0x00000c0610217981 */ /* 0x001ee8000c1e1900 */
[----:B---3--:R2:W-:Y:S04]  /*0cd0*/  STG.E desc[UR6][R20.64+0xc], R33 ;  /* 0x00000c2114007986 */ /* 0x0085e8000c101906 */
[----:B----4-:R-:W3:Y:S04]  /*0ce0*/  LDG.E R35, desc[UR6][R18.64+0xc] ;  /* 0x00000c0612237981 */ /* 0x010ee8000c1e1900 */
[----:B---3--:R2:W-:Y:S04]  /*0cf0*/  STG.E desc[UR6][R24.64+0xc], R35 ;  /* 0x00000c2318007986 */ /* 0x0085e8000c101906 */
[----:B-1----:R-:W3:Y:S01]  /*0d00*/  LDG.E R15, desc[UR6][R22.64+0xc] ;  /* 0x00000c06160f7981 */ /* 0x002ee2000c1e1900 */
[----:B------:R-:W-:Y:S01]  /*0d10*/  IADD3 R28, PT, PT, R14, -0x1, RZ ;  /* 0xffffffff0e1c7810 */ /* 0x000fe20007ffe0ff */
[----:B------:R-:W-:Y:S01]  /*0d20*/  UMOV UR4, URZ ;  /* 0x000000ff00047c82 */ /* 0x000fe20008000000 */
[----:B-----5:R-:W-:Y:S01]  /*0d30*/  IADD3 R37, PT, PT, R0, -0x259, RZ ;  /* 0xfffffda700257810 */ /* 0x020fe20007ffe0ff */
[----:B---3--:R2:W-:Y:S06]  /*0d40*/  STG.E desc[UR6][R26.64+0xc], R15 ;  /* 0x00000c0f1a007986 */ /* 0x0085ec000c101906 */
.L_x_2:
[----:B0-----:R-:W-:-:S06]  /*0d50*/  IMAD.WIDE R22, R28, 0x4, R4 ;  /* 0x000000041c167825 */ /* 0x001fcc00078e0204 */
[----:B------:R-:W3:Y:S01]  /*0d60*/  LDG.E R23, desc[UR6][R22.64] ;  /* 0x0000000616177981 */ /* 0x000ee2000c1e1900 */
[----:B--2---:R-:W-:-:S04]  /*0d70*/  IMAD.WIDE R20, R37, 0x4, R6 ;  /* 0x0000000425147825 */ /* 0x004fc800078e0206 */
[----:B------:R-:W-:Y:S01]  /*0d80*/  IMAD.WIDE R24, R28, 0x4, R8 ;  /* 0x000000041c187825 */ /* 0x000fe200078e0208 */
[----:B---3--:R0:W-:Y:S05]  /*0d90*/  STG.E desc[UR6][R20.64], R23 ;  /* 0x0000001714007986 */ /* 0x0081ea000c101906 */
[----:B------:R-:W2:Y:S01]  /*0da0*/  LDG.E R25, desc[UR6][R24.64] ;  /* 0x0000000618197981 */ /* 0x000ea2000c1e1900 */
[----:B------:R-:W-:-:S04]  /*0db0*/  IMAD.WIDE R18, R37, 0x4, R10 ;  /* 0x0000000425127825 */ /* 0x000fc800078e020a */
[C---:B------:R-:W-:Y:S01]  /*0dc0*/  IMAD.WIDE R26, R28.reuse, 0x4, R12 ;  /* 0x000000041c1a7825 */ /* 0x040fe200078e020c */
[----:B--2---:R0:W-:Y:S05]  /*0dd0*/  STG.E desc[UR6][R18.64], R25 ;  /* 0x0000001912007986 */ /* 0x0041ea000c101906 */
[----:B------:R-:W2:Y:S01]  /*0de0*/  LDG.E R27, desc[UR6][R26.64] ;  /* 0x000000061a1b7981 */ /* 0x000ea2000c1e1900 */
[C---:B------:R-:W-:Y:S01]  /*0df0*/  IMAD.WIDE R16, R37.reuse, 0x4, R2 ;  /* 0x0000000425107825 */ /* 0x040fe200078e0202 */
[----:B------:R-:W-:Y:S01]  /*0e00*/  UIADD3 UR4, UPT, UPT, UR4, 0x1, URZ ;  /* 0x0000000104047890 */ /* 0x000fe2000fffe0ff */
[----:B------:R-:W-:Y:S02]  /*0e10*/  IADD3 R28, PT, PT, R28, 0x1, RZ ;  /* 0x000000011c1c7810 */ /* 0x000fe40007ffe0ff */
[----:B------:R-:W-:Y:S01]  /*0e20*/  IADD3 R37, PT, PT, R37, 0x1, RZ ;  /* 0x0000000125257810 */ /* 0x000fe20007ffe0ff */
[----:B------:R-:W-:Y:S01]  /*0e30*/  UISETP.NE.AND UP0, UPT, UR4, 0x1, UPT ;  /* 0x000000010400788c */ /* 0x000fe2000bf05270 */
[----:B--2---:R0:W-:Y:S08]  /*0e40*/  STG.E desc[UR6][R16.64], R27 ;  /* 0x0000001b10007986 */ /* 0x0041f0000c101906 */
[----:B------:R-:W-:Y:S05]  /*0e50*/  BRA.U UP0, `(.L_x_2) ;  /* 0xfffffffd00bc7547 */ /* 0x000fea000b83ffff */
.L_x_1:
[----:B------:R-:W-:Y:S05]  /*0e60*/  BSYNC.RECONVERGENT B0 ;  /* 0x0000000000007941 */ /* 0x000fea0003800200 */
.L_x_0:
[----:B------:R-:W1:Y:S01]  /*0e70*/  LDCU UR4, c[0x0][0x3e4] ;  /* 0x00007c80ff0477ac */ /* 0x000e620008000800 */
[----:B------:R-:W-:Y:S01]  /*0e80*/  BAR.SYNC.DEFER_BLOCKING 0x0 ;  /* 0x0000000000007b1d */ /* 0x000fe20000010000 */
[----:B-1----:R-:W-:-:S13]  /*0e90*/  ISETP.GE.AND P0, PT, R14, UR4, PT ;  /* 0x000000040e007c0c */ /* 0x002fda000bf06270 */
[----:B------:R-:W-:Y:S05]  /*0ea0*/  @P0 EXIT ;  /* 0x000000000000094d */ /* 0x000fea0003800000 */
[----:B------:R-:W1:Y:S01]  /*0eb0*/  LDC.64 R6, c[0x0][0x3b0] ;  /* 0x0000ec00ff067b82 */ /* 0x000e620000000a00 */
[----:B------:R-:W-:-:S07]  /*0ec0*/  IMAD R9, R14, 0x19, RZ ;  /* 0x000000190e097824 */ /* 0x000fce00078e02ff */
[----:B------:R-:W2:Y:S08]  /*0ed0*/  LDC.64 R4, c[0x0][0x3b8] ;  /* 0x0000ee00ff047b82 */ /* 0x000eb00000000a00 */
[----:B------:R-:W3:Y:S01]  /*0ee0*/  LDC.64 R2, c[0x0][0x3c0] ;  /* 0x0000f000ff027b82 */ /* 0x000ee20000000a00 */
[----:B-1----:R-:W-:-:S05]  /*0ef0*/  IMAD.WIDE R6, R9, 0x4, R6 ;  /* 0x0000000409067825 */ /* 0x002fca00078e0206 */
[----:B------:R-:W4:Y:S01]  /*0f00*/  LDG.E R15, desc[UR6][R6.64] ;  /* 0x00000006060f7981 */ /* 0x000f22000c1e1900 */
[----:B--2---:R-:W-:-:S05]  /*0f10*/  IMAD.WIDE R4, R9, 0x4, R4 ;  /* 0x0000000409047825 */ /* 0x004fca00078e0204 */
[----:B0-----:R-:W2:Y:S01]  /*0f20*/  LDG.E R16, desc[UR6][R4.64] ;  /* 0x0000000604107981 */ /* 0x001ea2000c1e1900 */
[----:B---3--:R-:W-:-:S05]  /*0f30*/  IMAD.WIDE R2, R9, 0x4, R2 ;  /* 0x0000000409027825 */ /* 0x008fca00078e0202 */
[----:B------:R-:W3:Y:S01]  /*0f40*/  LDG.E R17, desc[UR6][R2.64] ;  /* 0x0000000602117981 */ /* 0x000ee2000c1e1900 */
[----:B------:R-:W-:-:S04]  /*0f50*/  VIADDMNMX R9, R14, 0x18, R14, !PT ;  /* 0x000000180e097846 */ /* 0x000fc8000780010e */
[C---:B------:R-:W-:Y:S01]  /*0f60*/  ISETP.NE.AND P0, PT, R9.reuse, R14, PT ;  /* 0x0000000e0900720c */ /* 0x040fe20003f05270 */
[----:B------:R-:W-:Y:S01]  /*0f70*/  BSSY.RECONVERGENT B0, `(.L_x_3) ;  /* 0x000006b000007945 */ /* 0x000fe20003800200 */
[----:B------:R-:W-:Y:S02]  /*0f80*/  HFMA2 R27, -RZ, RZ, 0, 0 ;  /* 0x00000000ff1b7431 */ /* 0x000fe400000001ff */
[----:B------:R-:W-:Y:S01]  /*0f90*/  HFMA2 R21, -RZ, RZ, 0, 0 ;  /* 0x00000000ff157431 */ /* 0x000fe200000001ff */
[----:B------:R-:W-:Y:S02]  /*0fa0*/  CS2R R22, SRZ ;  /* 0x0000000000167805 */ /* 0x000fe4000001ff00 */
[----:B------:R-:W-:Y:S02]  /*0fb0*/  CS2R R30, SRZ ;  /* 0x00000000001e7805 */ /* 0x000fe4000001ff00 */
[----:B------:R-:W-:Y:S01]  /*0fc0*/  MOV R0, RZ ;  /* 0x000000ff00007202 */ /* 0x000fe20000000f00 */
[--C-:B------:R-:W-:Y:S01]  /*0fd0*/  IMAD.MOV.U32 R29, RZ, RZ, R14.reuse ;  /* 0x000000ffff1d7224 */ /* 0x100fe200078e000e */
[----:B------:R-:W-:-:S02]  /*0fe0*/  IADD3 R28, PT, PT, R9, 0x1, -R14 ;  /* 0x00000001091c7810 */ /* 0x000fc40007ffe80e */
[----:B----4-:R-:W-:Y:S02]  /*0ff0*/  MOV R18, R15 ;  /* 0x0000000f00127202 */ /* 0x010fe40000000f00 */
[----:B--2---:R-:W-:Y:S02]  /*1000*/  MOV R19, R16 ;  /* 0x0000001000137202 */ /* 0x004fe40000000f00 */
[----:B---3--:R-:W-:Y:S01]  /*1010*/  MOV R20, R17 ;  /* 0x0000001100147202 */ /* 0x008fe20000000f00 */
[----:B------:R-:W-:Y:S06]  /*1020*/  @!P0 BRA `(.L_x_4) ;  /* 0x00000004007c8947 */ /* 0x000fec0003800000 */
[----:B------:R-:W-:Y:S01]  /*1030*/  LOP3.LUT R27, R28, 0xfffffffe, RZ, 0xc0, !PT ;  /* 0xfffffffe1c1b7812 */ /* 0x000fe200078ec0ff */
[----:B------:R-:W-:Y:S01]  /*1040*/  BSSY.RECONVERGENT B1, `(.L_x_5) ;  /* 0x000005a000017945 */ /* 0x000fe20003800200 */
[----:B------:R-:W-:Y:S02]  /*1050*/  CS2R R24, SRZ ;  /* 0x0000000000187805 */ /* 0x000fe4000001ff00 */
[----:B------:R-:W-:Y:S02]  /*1060*/  MOV R20, R17 ;  /* 0x0000001100147202 */ /* 0x000fe40000000f00 */
[----:B------:R-:W-:Y:S02]  /*1070*/  CS2R R22, SRZ ;  /* 0x0000000000167805 */ /* 0x000fe4000001ff00 */
[----:B------:R-:W-:Y:S02]  /*1080*/  MOV R19, R16 ;  /* 0x0000001000137202 */ /* 0x000fe40000000f00 */
[----:B------:R-:W-:-:S02]  /*1090*/  MOV R18, R15 ;  /* 0x0000000f00127202 */ /* 0x000fc40000000f00 */
[----:B------:R-:W-:Y:S02]  /*10a0*/  MOV R26, RZ ;  /* 0x000000ff001a7202 */ /* 0x000fe40000000f00 */
[----:B------:R-:W-:Y:S02]  /*10b0*/  MOV R0, RZ ;  /* 0x000000ff00007202 */ /* 0x000fe40000000f00 */
[----:B------:R-:W-:Y:S02]  /*10c0*/  MOV R29, R14 ;  /* 0x0000000e001d7202 */ /* 0x000fe40000000f00 */
[----:B------:R-:W-:Y:S02]  /*10d0*/  MOV R21, RZ ;  /* 0x000000ff00157202 */ /* 0x000fe40000000f00 */
[----:B------:R-:W-:-:S07]  /*10e0*/  IADD3 R27, PT, PT, -R27, RZ, RZ ;  /* 0x000000ff1b1b7210 */ /* 0x000fce0007ffe1ff */
.L_x_6:
[----:B0-----:R-:W-:-:S05]  /*10f0*/  IMAD.WIDE R8, R29, 0x4, R6 ;  /* 0x000000041d087825 */ /* 0x001fca00078e0206 */
[----:B------:R-:W2:Y:S01]  /*1100*/  LDG.E R32, desc[UR6][R8.64] ;  /* 0x0000000608207981 */ /* 0x000ea2000c1e1900 */
[----:B------:R-:W-:-:S03]  /*1110*/  IMAD.WIDE R10, R29, 0x4, R4 ;  /* 0x000000041d0a7825 */ /* 0x000fc600078e0204 */
[----:B------:R0:W3:Y:S04]  /*1120*/  LDG.E R33, desc[UR6][R8.64+0x4] ;  /* 0x0000040608217981 */ /* 0x0000e8000c1e1900 */
[----:B------:R-:W4:Y:S01]  /*1130*/  LDG.E R31, desc[UR6][R10.64] ;  /* 0x000000060a1f7981 */ /* 0x000f22000c1e1900 */
[----:B------:R-:W-:-:S03]  /*1140*/  IMAD.WIDE R12, R29, 0x4, R2 ;  /* 0x000000041d0c7825 */ /* 0x000fc600078e0202 */
[----:B------:R-:W5:Y:S04]  /*1150*/  LDG.E R34, desc[UR6][R10.64+0x4] ;  /* 0x000004060a227981 */ /* 0x000f68000c1e1900 */
[----:B------:R-:W3:Y:S04]  /*1160*/  LDG.E R30, desc[UR6][R12.64] ;  /* 0x000000060c1e7981 */ /* 0x000ee8000c1e1900 */
[----:B------:R1:W5:Y:S01]  /*1170*/  LDG.E R35, desc[UR6][R12.64+0x4] ;  /* 0x000004060c237981 */ /* 0x000362000c1e1900 */
[----:B------:R-:W-:Y:S02]  /*1180*/  I2FP.F32.S32 R37, R26 ;  /* 0x0000001a00257245 */ /* 0x000fe40000201400 */
[----:B------:R-:W-:-:S02]  /*1190*/  I2FP.F32.S32 R36, R18 ;  /* 0x0000001200247245 */ /* 0x000fc40000201400 */
[----:B0-----:R-:W-:Y:S02]  /*11a0*/  I2FP.F32.S32 R9, R15 ;  /* 0x0000000f00097245 */ /* 0x001fe40000201400 */
[----:B------:R-:W-:Y:S02]  /*11b0*/  I2FP.F32.S32 R25, R25 ;  /* 0x0000001900197245 */ /* 0x000fe40000201400 */
[----:B------:R-:W-:Y:S02]  /*11c0*/  I2FP.F32.S32 R17, R17 ;  /* 0x0000001100117245 */ /* 0x000fe40000201400 */
[----:B------:R-:W-:-:S04]  /*11d0*/  IADD3 R27, PT, PT, R27, 0x2, RZ ;  /* 0x000000021b1b7810 */ /* 0x000fc80007ffe0ff */
[----:B------:R-:W-:Y:S02]  /*11e0*/  ISETP.NE.AND P0, PT, R27, RZ, PT ;  /* 0x000000ff1b00720c */ /* 0x000fe40003f05270 */
[----:B------:R-:W-:Y:S02]  /*11f0*/  IADD3 R29, PT, PT, R29, 0x2, RZ ;  /* 0x000000021d1d7810 */ /* 0x000fe40007ffe0ff */
[----:B--2---:R-:W-:-:S04]  /*1200*/  I2FP.F32.S32 R26, R32 ;  /* 0x00000020001a7245 */ /* 0x004fc80000201400 */
[C---:B------:R-:W-:Y:S01]  /*1210*/  FMNMX R36, R26.reuse, R36, !PT ;  /* 0x000000241a247209 */ /* 0x040fe20007800000 */
[C---:B------:R-:W-:Y:S01]  /*1220*/  FADD R37, |R26|.reuse, R37 ;  /* 0x000000251a257221 */ /* 0x040fe20000000200 */
[----:B------:R-:W-:Y:S02]  /*1230*/  FMNMX R26, R26, R9, PT ;  /* 0x000000091a1a7209 */ /* 0x000fe40003800000 */
[----:B----4-:R-:W-:Y:S02]  /*1240*/  I2FP.F32.S32 R8, R31 ;  /* 0x0000001f00087245 */ /* 0x010fe40000201400 */
[----:B------:R-:W-:-:S04]  /*1250*/  I2FP.F32.S32 R9, R19 ;  /* 0x0000001300097245 */ /* 0x000fc80000201400 */
[C---:B-1----:R-:W-:Y:S02]  /*1260*/  FMNMX R12, R8.reuse, R9, !PT ;  /* 0x00000009080c7209 */ /* 0x042fe40007800000 */
[----:B------:R-:W-:Y:S01]  /*1270*/  I2FP.F32.S32 R9, R16 ;  /* 0x0000001000097245 */ /* 0x000fe20000201400 */
[----:B------:R-:W-:-:S03]  /*1280*/  FADD R11, |R8|, R25 ;  /* 0x00000019080b7221 */ /* 0x000fc60000000200 */
[----:B------:R-:W-:Y:S02]  /*1290*/  FMNMX R16, R8, R9, PT ;  /* 0x0000000908107209 */ /* 0x000fe40003800000 */
[----:B------:R-:W-:Y:S02]  /*12a0*/  I2FP.F32.S32 R9, R24 ;  /* 0x0000001800097245 */ /* 0x000fe40000201400 */
[----:B---3--:R-:W-:Y:S01]  /*12b0*/  I2FP.F32.S32 R8, R30 ;  /* 0x0000001e00087245 */ /* 0x008fe20000201400 */
[----:B------:R-:W0:Y:S04]  /*12c0*/  F2I.TRUNC.NTZ R18, R37 ;  /* 0x0000002500127305 */ /* 0x000e28000020f100 */
[----:B------:R-:W-:Y:S01]  /*12d0*/  FADD R10, |R8|, R9 ;  /* 0x00000009080a7221 */ /* 0x000fe20000000200 */
[----:B------:R-:W-:-:S03]  /*12e0*/  I2FP.F32.S32 R9, R20 ;  /* 0x0000001400097245 */ /* 0x000fc60000201400 */
[----:B------:R-:W1:Y:S01]  /*12f0*/  F2I.TRUNC.NTZ R13, R26 ;  /* 0x0000001a000d7305 */ /* 0x000e62000020f100 */
[C---:B------:R-:W-:Y:S02]  /*1300*/  FMNMX R9, R8.reuse, R9, !PT ;  /* 0x0000000908097209 */ /* 0x040fe40007800000 */
[----:B------:R-:W-:-:S05]  /*1310*/  FMNMX R8, R8, R17, PT ;  /* 0x0000001108087209 */ /* 0x000fca0003800000 */
[----:B------:R-:W2:Y:S01]  /*1320*/  F2I.TRUNC.NTZ R15, R36 ;  /* 0x00000024000f7305 */ /* 0x000ea2000020f100 */
[----:B------:R-:W-:-:S07]  /*1330*/  I2FP.F32.S32 R17, R33 ;  /* 0x0000002100117245 */ /* 0x000fce0000201400 */
[----:B------:R-:W3:Y:S01]  /*1340*/  F2I.TRUNC.NTZ R11, R11 ;  /* 0x0000000b000b7305 */ /* 0x000ee2000020f100 */
[----:B0-----:R-:W-:-:S07]  /*1350*/  I2FP.F32.S32 R18, R18 ;  /* 0x0000001200127245 */ /* 0x001fce0000201400 */
[----:B------:R-:W0:Y:S08]  /*1360*/  F2I.TRUNC.NTZ R16, R16 ;  /* 0x0000001000107305 */ /* 0x000e30000020f100 */
[----:B------:R-:W4:Y:S01]  /*1370*/  F2I.TRUNC.NTZ R10, R10 ;  /* 0x0000000a000a7305 */ /* 0x000f22000020f100 */
[----:B-1----:R-:W-:-:S07]  /*1380*/  I2FP.F32.S32 R20, R13 ;  /* 0x0000000d00147245 */ /* 0x002fce0000201400 */
[----:B------:R-:W1:Y:S08]  /*1390*/  F2I.TRUNC.NTZ R12, R12 ;  /* 0x0000000c000c7305 */ /* 0x000e70000020f100 */
[----:B------:R-:W1:Y:S08]  /*13a0*/  F2I.TRUNC.NTZ R9, R9 ;  /* 0x0000000900097305 */ /* 0x000e70000020f100 */
[----:B------:R-:W1:Y:S01]  /*13b0*/  F2I.TRUNC.NTZ R8, R8 ;  /* 0x0000000800087305 */ /* 0x000e62000020f100 */
[----:B------:R-:W-:Y:S01]  /*13c0*/  FADD R26, |R17|, R18 ;  /* 0x00000012111a7221 */ /* 0x000fe20000000200 */
[----:B--2---:R-:W-:-:S02]  /*13d0*/  I2FP.F32.S32 R18, R15 ;  /* 0x0000000f00127245 */ /* 0x004fc40000201400 */
[----:B------:R-:W-:Y:S02]  /*13e0*/  FMNMX R15, R17, R20, PT ;  /* 0x00000014110f7209 */ /* 0x000fe40003800000 */
[----:B-----5:R-:W-:Y:S02]  /*13f0*/  I2FP.F32.S32 R13, R34 ;  /* 0x00000022000d7245 */ /* 0x020fe40000201400 */
[----:B---3--:R-:W-:Y:S02]  /*1400*/  I2FP.F32.S32 R20, R11 ;  /* 0x0000000b00147245 */ /* 0x008fe40000201400 */
[----:B0-----:R-:W-:Y:S02]  /*1410*/  I2FP.F32.S32 R16, R16 ;  /* 0x0000001000107245 */ /* 0x001fe40000201400 */
[----:B------:R-:W-:Y:S02]  /*1420*/  I2FP.F32.S32 R11, R35 ;  /* 0x00000023000b7245 */ /* 0x000fe40000201400 */
[----:B----4-:R-:W-:-:S02]  /*1430*/  I2FP.F32.S32 R10, R10 ;  /* 0x0000000a000a7245 */ /* 0x010fc40000201400 */
[----:B-1----:R-:W-:Y:S02]  /*1440*/  I2FP.F32.S32 R12, R12 ;  /* 0x0000000c000c7245 */ /* 0x002fe40000201400 */
[----:B------:R-:W-:Y:S02]  /*1450*/  I2FP.F32.S32 R36, R9 ;  /* 0x0000000900247245 */ /* 0x000fe40000201400 */
[----:B------:R-:W-:Y:S01]  /*1460*/  I2FP.F32.S32 R8, R8 ;  /* 0x0000000800087245 */ /* 0x000fe20000201400 */
[----:B------:R-:W-:Y:S01]  /*1470*/  FADD R20, |R13|, R20 ;  /* 0x000000140d147221 */ /* 0x000fe20000000200 */
[----:B------:R-:W-:Y:S02]  /*1480*/  FMNMX R18, R17, R18, !PT ;  /* 0x0000001211127209 */ /* 0x000fe40007800000 */
[----:B------:R-:W-:Y:S01]  /*1490*/  FMNMX R16, R13, R16, PT ;  /* 0x000000100d107209 */ /* 0x000fe20003800000 */
[----:B------:R-:W-:Y:S01]  /*14a0*/  FADD R10, |R11|, R10 ;  /* 0x0000000a0b0a7221 */ /* 0x000fe20000000200 */
[----:B------:R-:W-:-:S02]  /*14b0*/  FMNMX R12, R13, R12, !PT ;  /* 0x0000000c0d0c7209 */ /* 0x000fc40007800000 */
[C---:B------:R-:W-:Y:S02]  /*14c0*/  FMNMX R36, R11.reuse, R36, !PT ;  /* 0x000000240b247209 */ /* 0x040fe40007800000 */
[----:B------:R-:W-:Y:S01]  /*14d0*/  FMNMX R8, R11, R8, PT ;  /* 0x000000080b087209 */ /* 0x000fe20003800000 */
[----:B------:R0:W1:Y:S01]  /*14e0*/  F2I.TRUNC.NTZ R25, R20 ;  /* 0x0000001400197305 */ /* 0x000062000020f100 */
[----:B------:R-:W-:-:S07]  /*14f0*/  IADD3 R21, PT, PT, R31, R32, R21 ;  /* 0x000000201f157210 */ /* 0x000fce0007ffe015 */
[----:B------:R-:W2:Y:S08]  /*1500*/  F2I.TRUNC.NTZ R26, R26 ;  /* 0x0000001a001a7305 */ /* 0x000eb0000020f100 */
[----:B------:R-:W3:Y:S08]  /*1510*/  F2I.TRUNC.NTZ R18, R18 ;  /* 0x0000001200127305 */ /* 0x000ef0000020f100 */
[----:B------:R-:W4:Y:S08]  /*1520*/  F2I.TRUNC.NTZ R15, R15 ;  /* 0x0000000f000f7305 */ /* 0x000f30000020f100 */
[----:B------:R0:W0:Y:S08]  /*1530*/  F2I.TRUNC.NTZ R19, R12 ;  /* 0x0000000c00137305 */ /* 0x000030000020f100 */
[----:B------:R-:W0:Y:S08]  /*1540*/  F2I.TRUNC.NTZ R16, R16 ;  /* 0x0000001000107305 */ /* 0x000e30000020f100 */
[----:B------:R0:W0:Y:S08]  /*1550*/  F2I.TRUNC.NTZ R24, R10 ;  /* 0x0000000a00187305 */ /* 0x000030000020f100 */
[----:B------:R0:W0:Y:S08]  /*1560*/  F2I.TRUNC.NTZ R20, R36 ;  /* 0x0000002400147305 */ /* 0x000030000020f100 */
[----:B------:R0:W0:Y:S01]  /*1570*/  F2I.TRUNC.NTZ R17, R8 ;  /* 0x0000000800117305 */ /* 0x000022000020f100 */
[----:B------:R-:W-:-:S02]  /*1580*/  IADD3 R21, PT, PT, R33, R21, R30 ;  /* 0x0000001521157210 */ /* 0x000fc40007ffe01e */
[----:B------:R-:W-:Y:S02]  /*1590*/  IADD3 R22, PT, PT, R33, R32, R22 ;  /* 0x0000002021167210 */ /* 0x000fe40007ffe016 */
[----:B------:R-:W-:Y:S02]  /*15a0*/  IADD3 R0, PT, PT, R34, R31, R0 ;  /* 0x0000001f22007210 */ /* 0x000fe40007ffe000 */
[C---:B------:R-:W-:Y:S02]  /*15b0*/  IADD3 R23, PT, PT, R35.reuse, R30, R23 ;  /* 0x0000001e23177210 */ /* 0x040fe40007ffe017 */
[----:B------:R-:W-:Y:S01]  /*15c0*/  IADD3 R21, PT, PT, R35, R21, R34 ;  /* 0x0000001523157210 */ /* 0x000fe20007ffe022 */
[----:B-1234-:R-:W-:Y:S06]  /*15d0*/  @P0 BRA `(.L_x_6) ;  /* 0xfffffff800c40947 */ /* 0x01efec000383ffff */
[----:B------:R-:W-:Y:S05]  /*15e0*/  BSYNC.RECONVERGENT B1 ;  /* 0x0000000000017941 */ /* 0x000fea0003800200 */
.L_x_5:
[----:B------:R-:W-:Y:S02]  /*15f0*/  I2FP.F32.S32 R31, R26 ;  /* 0x0000001a001f7245 */ /* 0x000fe40000201400 */
[----:B------:R-:W-:Y:S02]  /*1600*/  I2FP.F32.S32 R27, R25 ;  /* 0x00000019001b7245 */ /* 0x000fe40000201400 */
[----:B0-----:R-:W-:-:S07]  /*1610*/  I2FP.F32.S32 R30, R24 ;  /* 0x00000018001e7245 */ /* 0x001fce0000201400 */
.L_x_4:
[----:B------:R-:W-:Y:S05]  /*1620*/  BSYNC.RECONVERGENT B0 ;  /* 0x0000000000007941 */ /* 0x000fea0003800200 */
.L_x_3:
[----:B------:R-:W-:Y:S01]  /*1630*/  LOP3.LUT R28, R28, 0x1, RZ, 0xc0, !PT ;  /* 0x000000011c1c7812 */ /* 0x000fe200078ec0ff */
[----:B------:R-:W-:Y:S03]  /*1640*/  BSSY.RECONVERGENT B0, `(.L_x_7) ;  /* 0x0000029000007945 */ /* 0x000fe60003800200 */
[----:B------:R-:W-:-:S13]  /*1650*/  ISETP.NE.U32.AND P0, PT, R28, 0x1, PT ;  /* 0x000000011c00780c */ /* 0x000fda0003f05070 */
[----:B------:R-:W-:Y:S05]  /*1660*/  @P0 BRA `(.L_x_8) ;  /* 0x0000000000980947 */ /* 0x000fea0003800000 */
[----:B------:R-:W-:-:S04]  /*1670*/  IMAD.WIDE R8, R29, 0x4, R4 ;  /* 0x000000041d087825 */ /* 0x000fc800078e0204 */
[C---:B------:R-:W-:Y:S02]  /*1680*/  IMAD.WIDE R12, R29.reuse, 0x4, R6 ;  /* 0x000000041d0c7825 */ /* 0x040fe400078e0206 */
[----:B------:R-:W2:Y:S02]  /*1690*/  LDG.E R9, desc[UR6][R8.64] ;  /* 0x0000000608097981 */ /* 0x000ea4000c1e1900 */
[----:B------:R-:W-:Y:S02]  /*16a0*/  IMAD.WIDE R10, R29, 0x4, R2 ;  /* 0x000000041d0a7825 */ /* 0x000fe400078e0202 */
[----:B------:R-:W3:Y:S04]  /*16b0*/  LDG.E R12, desc[UR6][R12.64] ;  /* 0x000000060c0c7981 */ /* 0x000ee8000c1e1900 */
[----:B------:R0:W4:Y:S01]  /*16c0*/  LDG.E R10, desc[UR6][R10.64] ;  /* 0x000000060a0a7981 */ /* 0x000122000c1e1900 */
[----:B------:R-:W-:-:S02]  /*16d0*/  I2FP.F32.S32 R25, R18 ;  /* 0x0000001200197245 */ /* 0x000fc40000201400 */
[----:B0-----:R-:W-:Y:S02]  /*16e0*/  I2FP.F32.S32 R11, R19 ;  /* 0x00000013000b7245 */ /* 0x001fe40000201400 */
[----:B------:R-:W-:Y:S02]  /*16f0*/  I2FP.F32.S32 R15, R15 ;  /* 0x0000000f000f7245 */ /* 0x000fe40000201400 */
[----:B------:R-:W-:Y:S02]  /*1700*/  I2FP.F32.S32 R28, R17 ;  /* 0x00000011001c7245 */ /* 0x000fe40000201400 */
[----:B--2---:R-:W-:-:S04]  /*1710*/  I2FP.F32.S32 R8, R9 ;  /* 0x0000000900087245 */ /* 0x004fc80000201400 */
[C---:B------:R-:W-:Y:S02]  /*1720*/  FMNMX R19, R8.reuse, R11, !PT ;  /* 0x0000000b08137209 */ /* 0x040fe40007800000 */
[----:B------:R-:W-:Y:S01]  /*1730*/  I2FP.F32.S32 R11, R16 ;  /* 0x00000010000b7245 */ /* 0x000fe20000201400 */
[C---:B------:R-:W-:Y:S01]  /*1740*/  FADD R27, |R8|.reuse, R27 ;  /* 0x0000001b081b7221 */ /* 0x040fe20000000200 */
[----:B---3--:R-:W-:Y:S02]  /*1750*/  I2FP.F32.S32 R24, R12 ;  /* 0x0000000c00187245 */ /* 0x008fe40000201400 */
[----:B------:R-:W-:Y:S02]  /*1760*/  FMNMX R16, R8, R11, PT ;  /* 0x0000000b08107209 */ /* 0x000fe40003800000 */
[----:B----4-:R-:W-:Y:S02]  /*1770*/  I2FP.F32.S32 R11, R10 ;  /* 0x0000000a000b7245 */ /* 0x010fe40000201400 */
[----:B------:R-:W-:-:S02]  /*1780*/  I2FP.F32.S32 R8, R20 ;  /* 0x0000001400087245 */ /* 0x000fc40000201400 */
[C---:B------:R-:W-:Y:S02]  /*1790*/  FMNMX R18, R24.reuse, R25, !PT ;  /* 0x0000001918127209 */ /* 0x040fe40007800000 */
[C---:B------:R-:W-:Y:S01]  /*17a0*/  FMNMX R15, R24.reuse, R15, PT ;  /* 0x0000000f180f7209 */ /* 0x040fe20003800000 */
[----:B------:R-:W-:Y:S01]  /*17b0*/  FADD R31, |R24|, R31 ;  /* 0x0000001f181f7221 */ /* 0x000fe20000000200 */
[C---:B------:R-:W-:Y:S01]  /*17c0*/  FADD R30, |R11|.reuse, R30 ;  /* 0x0000001e0b1e7221 */ /* 0x040fe20000000200 */
[C---:B------:R-:W-:Y:S02]  /*17d0*/  FMNMX R8, R11.reuse, R8, !PT ;  /* 0x000000080b087209 */ /* 0x040fe40007800000 */
[----:B------:R-:W-:Y:S01]  /*17e0*/  FMNMX R28, R11, R28, PT ;  /* 0x0000001c0b1c7209 */ /* 0x000fe20003800000 */
[----:B------:R0:W1:Y:S08]  /*17f0*/  F2I.TRUNC.NTZ R26, R31 ;  /* 0x0000001f001a7305 */ /* 0x000070000020f100 */
[----:B------:R-:W2:Y:S08]  /*1800*/  F2I.TRUNC.NTZ R18, R18 ;  /* 0x0000001200127305 */ /* 0x000eb0000020f100 */
[----:B------:R-:W3:Y:S08]  /*1810*/  F2I.TRUNC.NTZ R15, R15 ;  /* 0x0000000f000f7305 */ /* 0x000ef0000020f100 */
[----:B------:R0:W4:Y:S08]  /*1820*/  F2I.TRUNC.NTZ R25, R27 ;  /* 0x0000001b00197305 */ /* 0x000130000020f100 */
[----:B------:R-:W0:Y:S08]  /*1830*/  F2I.TRUNC.NTZ R19, R19 ;  /* 0x0000001300137305 */ /* 0x000e30000020f100 */
[----:B------:R-:W0:Y:S08]  /*1840*/  F2I.TRUNC.NTZ R16, R16 ;  /* 0x0000001000107305 */ /* 0x000e30000020f100 */
[----:B------:R0:W0:Y:S08]  /*1850*/  F2I.TRUNC.NTZ R24, R30 ;  /* 0x0000001e00187305 */ /* 0x000030000020f100 */
[----:B------:R0:W0:Y:S08]  /*1860*/  F2I.TRUNC.NTZ R20, R8 ;  /* 0x0000000800147305 */ /* 0x000030000020f100 */
[----:B------:R0:W0:Y:S01]  /*1870*/  F2I.TRUNC.NTZ R17, R28 ;  /* 0x0000001c00117305 */ /* 0x000022000020f100 */
[----:B------:R-:W-:Y:S01]  /*1880*/  IADD3 R21, PT, PT, R9, R12, R21 ;  /* 0x0000000c09157210 */ /* 0x000fe20007ffe015 */
[----:B------:R-:W-:Y:S01]  /*1890*/  IMAD.IADD R22, R22, 0x1, R12 ;  /* 0x0000000116167824 */ /* 0x000fe200078e020c */
[----:B------:R-:W-:-:S02]  /*18a0*/  IADD3 R0, PT, PT, R0, R9, RZ ;  /* 0x0000000900007210 */ /* 0x000fc40007ffe0ff */
[----:B------:R-:W-:Y:S02]  /*18b0*/  IADD3 R23, PT, PT, R23, R10, RZ ;  /* 0x0000000a17177210 */ /* 0x000fe40007ffe0ff */
[----:B-1234-:R-:W-:-:S07]  /*18c0*/  IADD3 R21, PT, PT, R10, R21, RZ ;  /* 0x000000150a157210 */ /* 0x01efce0007ffe0ff */
.L_x_8:
[----:B------:R-:W-:Y:S05]  /*18d0*/  BSYNC.RECONVERGENT B0 ;  /* 0x0000000000007941 */ /* 0x000fea0003800200 */
.L_x_7:
[----:B------:R-:W-:Y:S01]  /*18e0*/  BAR.SYNC.DEFER_BLOCKING 0x0 ;  /* 0x0000000000007b1d */ /* 0x000fe20000010000 */
[----:B------:R-:W-:-:S04]  /*18f0*/  IMAD.HI R11, R23, -0x51eb851f, RZ ;  /* 0xae147ae1170b7827 */ /* 0x000fc800078e02ff */
[----:B------:R-:W-:Y:S01]  /*1900*/  IMAD.HI R13, R22, -0x51eb851f, RZ ;  /* 0xae147ae1160d7827 */ /* 0x000fe200078e02ff */
[----:B------:R-:W-:Y:S01]  /*1910*/  SHF.R.U32.HI R10, RZ, 0x1f, R11 ;  /* 0x0000001fff0a7819 */ /* 0x000fe2000001160b */
[----:B------:R-:W-:Y:S02]  /*1920*/  UMOV UR4, URZ ;  /* 0x000000ff00047c82 */ /* 0x000fe40008000000 */
[----:B------:R-:W-:Y:S01]  /*1930*/  IMAD.HI R12, R0, -0x51eb851f, RZ ;  /* 0xae147ae1000c7827 */ /* 0x000fe200078e02ff */
[----:B0-----:R-:W-:Y:S02]  /*1940*/  SHF.R.U32.HI R8, RZ, 0x1f, R13 ;  /* 0x0000001fff087819 */ /* 0x001fe4000001160d */
[----:B------:R-:W-:Y:S01]  /*1950*/  LEA.HI.SX32 R11, R11, R10, 0x1d ;  /* 0x0000000a0b0b7211 */ /* 0x000fe200078feaff */
[----:B------:R-:W-:Y:S01]  /*1960*/  HFMA2 R10, -RZ, RZ, 0, 0 ;  /* 0x00000000ff0a7431 */ /* 0x000fe200000001ff */
[----:B------:R-:W-:Y:S02]  /*1970*/  SHF.R.U32.HI R9, RZ, 0x1f, R12 ;  /* 0x0000001fff097819 */ /* 0x000fe4000001160c */
[----:B------:R-:W-:-:S02]  /*1980*/  LEA.HI.SX32 R13, R13, R8, 0x1d ;  /* 0x000000080d0d7211 */ /* 0x000fc400078feaff */
[----:B------:R-:W-:Y:S02]  /*1990*/  LEA.HI.SX32 R12, R12, R9, 0x1d ;  /* 0x000000090c0c7211 */ /* 0x000fe400078feaff */
[----:B------:R-:W-:-:S07]  /*19a0*/  CS2R R8, SRZ ;  /* 0x0000000000087805 */ /* 0x000fce000001ff00 */
.L_x_15:
[----:B--2---:R-:W2:Y:S04]  /*19b0*/  LDG.E R28, desc[UR6][R6.64] ;  /* 0x00000006061c7981 */ /* 0x004ea8000c1e1900 */
[----:B0-----:R0:W5:Y:S01]  /*19c0*/  LDG.E R27, desc[UR6][R4.64] ;  /* 0x00000006041b7981 */ /* 0x001162000c1e1900 */
[----:B------:R-:W-:Y:S01]  /*19d0*/  BSSY.RECONVERGENT B0, `(.L_x_9) ;  /* 0x0000047000007945 */ /* 0x000fe20003800200 */
[----:B------:R-:W-:Y:S02]  /*19e0*/  MOV R30, 0x3f800000 ;  /* 0x3f800000001e7802 */ /* 0x000fe40000000f00 */
[----:B--2---:R-:W-:-:S04]  /*19f0*/  IADD3 R29, PT, PT, R13, R28, RZ ;  /* 0x0000001c0d1d7210 */ /* 0x004fc80007ffe0ff */
[----:B------:R-:W-:-:S13]  /*1a00*/  ISETP.NE.AND P0, PT, R29, 0x1, PT ;  /* 0x000000011d00780c */ /* 0x000fda0003f05270 */
[----:B01----:R-:W-:Y:S05]  /*1a10*/  @!P0 BRA `(.L_x_10) ;  /* 0x0000000400088947 */ /* 0x003fea0003800000 */
[----:B------:R-:W-:-:S04]  /*1a20*/  I2FP.F32.S32 R28, R29 ;  /* 0x0000001d001c7245 */ /* 0x000fc80000201400 */
[----:B------:R-:W-:-:S13]  /*1a30*/  FSETP.NAN.AND P0, PT, |R28|, |R28|, PT ;  /* 0x4000001c1c00720b */ /* 0x000fda0003f08200 */
[----:B------:R-:W-:Y:S01]  /*1a40*/  @P0 FADD R30, R28, 2 ;  /* 0x400000001c1e0421 */ /* 0x000fe20000000000 */
[----:B------:R-:W-:Y:S06]  /*1a50*/  @P0 BRA `(.L_x_10) ;  /* 0x0000000000f80947 */ /* 0x000fec0003800000 */
[C---:B------:R-:W-:Y:S01]  /*1a60*/  FMUL R31, |R28|.reuse, 16777216 ;  /* 0x4b8000001c1f7820 */ /* 0x040fe20000400200 */
[----:B------:R-:W-:-:S04]  /*1a70*/  FSETP.GEU.AND P0, PT, |R28|, 1.175494350822287508e-38, PT ;  /* 0x008000001c00780b */ /* 0x000fc80003f0e200 */
[----:B------:R-:W-:-:S04]  /*1a80*/  FSEL R30, R31, |R28|, !P0 ;  /* 0x4000001c1f1e7208 */ /* 0x000fc80004000000 */
[----:B------:R-:W-:-:S04]  /*1a90*/  IADD3 R31, PT, PT, R30, -0x3f3504f3, RZ ;  /* 0xc0cafb0d1e1f7810 */ /* 0x000fc80007ffe0ff */
[----:B------:R-:W-:-:S04]  /*1aa0*/  LOP3.LUT R31, R31, 0xff800000, RZ, 0xc0, !PT ;  /* 0xff8000001f1f7812 */ /* 0x000fc800078ec0ff */
[-C--:B------:R-:W-:Y:S02]  /*1ab0*/  IADD3 R30, PT, PT, R30, -R31.reuse, RZ ;  /* 0x8000001f1e1e7210 */ /* 0x080fe40007ffe0ff */
[----:B------:R-:W-:-:S03]  /*1ac0*/  I2FP.F32.S32 R31, R31 ;  /* 0x0000001f001f7245 */ /* 0x000fc60000201400 */
[C---:B------:R-:W-:Y:S01]  /*1ad0*/  FADD R35, R30.reuse, 1 ;  /* 0x3f8000001e237421 */ /* 0x040fe20000000000 */
[----:B------:R-:W-:-:S03]  /*1ae0*/  FADD R33, R30, -1 ;  /* 0xbf8000001e217421 */ /* 0x000fc60000000000 */
[----:B------:R-:W0:Y:S01]  /*1af0*/  MUFU.RCP R32, R35 ;  /* 0x0000002300207308 */ /* 0x000e220000001000 */
[----:B------:R-:W-:-:S04]  /*1b00*/  FADD R37, R33, R33 ;  /* 0x0000002121257221 */ /* 0x000fc80000000000 */
[----:B0-----:R-:W-:-:S04]  /*1b10*/  FMUL R30, R32, R37 ;  /* 0x00000025201e7220 */ /* 0x001fc80000400000 */
[----:B------:R-:W-:-:S04]  /*1b20*/  FADD R34, R33, -R30 ;  /* 0x8000001e21227221 */ /* 0x000fc80000000000 */
[----:B------:R-:W-:-:S04]  /*1b30*/  FADD R34, R34, R34 ;  /* 0x0000002222227221 */ /* 0x000fc80000000000 */
[-C--:B------:R-:W-:Y:S01]  /*1b40*/  FFMA R33, R33, -R30.reuse, R34 ;  /* 0x8000001e21217223 */ /* 0x080fe20000000022 */
[----:B------:R-:W-:Y:S02]  /*1b50*/  FSEL R34, RZ, -24, P0 ;  /* 0xc1c00000ff227808 */ /* 0x000fe40000000000 */
[----:B------:R-:W-:Y:S01]  /*1b60*/  FSETP.NEU.AND P0, PT, |R28|, +INF , PT ;  /* 0x7f8000001c00780b */ /* 0x000fe20003f0d200 */
[----:B------:R-:W-:Y:S01]  /*1b70*/  FMUL R32, R32, R33 ;  /* 0x0000002120207220 */ /* 0x000fe20000400000 */
[----:B------:R-:W-:Y:S01]  /*1b80*/  FMUL R33, R30, R30 ;  /* 0x0000001e1e217220 */ /* 0x000fe20000400000 */
[----:B------:R-:W-:Y:S01]  /*1b90*/  FFMA R31, R31, 1.1920928955078125e-07, R34 ;  /* 0x340000001f1f7823 */ /* 0x000fe20000000022 */
[----:B------:R-:W-:Y:S01]  /*1ba0*/  HFMA2 R34, -RZ, RZ, 0.771484375, 0.21533203125 ;  /* 0x3a2c32e4ff227431 */ /* 0x000fe200000001ff */
[----:B------:R-:W-:-:S04]  /*1bb0*/  ISETP.NE.AND P0, PT, R29, RZ, P0 ;  /* 0x000000ff1d00720c */ /* 0x000fc80000705270 */
[----:B------:R-:W-:-:S04]  /*1bc0*/  FFMA R34, R33, R34, 0.0032181653659790754318 ;  /* 0x3b52e7db21227423 */ /* 0x000fc80000000022 */
[----:B------:R-:W-:-:S05]  /*1bd0*/  FFMA R34, R33, R34, 0.018033718690276145935 ;  /* 0x3c93bb7321227423 */ /* 0x000fca0000000022 */
[----:B------:R-:W-:Y:S01]  /*1be0*/  @!P0 FADD R28, R28, R28 ;  /* 0x0000001c1c1c8221 */ /* 0x000fe20000000000 */
[----:B------:R-:W-:-:S04]  /*1bf0*/  FFMA R34, R33, R34, 0.12022458761930465698 ;  /* 0x3df6384f21227423 */ /* 0x000fc80000000022 */
[----:B------:R-:W-:Y:S01]  /*1c00*/  FMUL R33, R33, R34 ;  /* 0x0000002221217220 */ /* 0x000fe20000400000 */
[----:B------:R-:W-:-:S03]  /*1c10*/  FFMA R34, R30, 1.4426950216293334961, R31 ;  /* 0x3fb8aa3b1e227823 */ /* 0x000fc6000000001f */
[----:B------:R-:W-:Y:S01]  /*1c20*/  FMUL R29, R33, 3 ;  /* 0x40400000211d7820 */ /* 0x000fe20000400000 */
[----:B------:R-:W-:-:S04]  /*1c30*/  FADD R31, R31, -R34 ;  /* 0x800000221f1f7221 */ /* 0x000fc80000000000 */
[----:B------:R-:W-:-:S04]  /*1c40*/  FFMA R31, R30, 1.4426950216293334961, R31 ;  /* 0x3fb8aa3b1e1f7823 */ /* 0x000fc8000000001f */
[----:B------:R-:W-:-:S04]  /*1c50*/  FFMA R31, R32, 1.4426950216293334961, R31 ;  /* 0x3fb8aa3b201f7823 */ /* 0x000fc8000000001f */
[----:B------:R-:W-:-:S04]  /*1c60*/  FFMA R31, R30, 1.9251366722983220825e-08, R31 ;  /* 0x32a55e341e1f7823 */ /* 0x000fc8000000001f */
[----:B------:R-:W-:-:S04]  /*1c70*/  FFMA R32, R32, R29, R31 ;  /* 0x0000001d20207223 */ /* 0x000fc8000000001f */
[----:B------:R-:W-:-:S04]  /*1c80*/  FFMA R33, R30, R33, R32 ;  /* 0x000000211e217223 */ /* 0x000fc80000000020 */
[----:B------:R-:W-:-:S04]  /*1c90*/  FADD R32, R34, R33 ;  /* 0x0000002122207221 */ /* 0x000fc80000000000 */
[----:B------:R-:W-:Y:S01]  /*1ca0*/  FMUL R29, R32, 2 ;  /* 0x40000000201d7820 */ /* 0x000fe20000400000 */
[----:B------:R-:W-:-:S03]  /*1cb0*/  FADD R34, -R34, R32 ;  /* 0x0000002022227221 */ /* 0x000fc60000000100 */
[----:B------:R-:W0:Y:S01]  /*1cc0*/  FRND R30, R29 ;  /* 0x0000001d001e7307 */ /* 0x000e220000201000 */
[----:B------:R-:W-:Y:S01]  /*1cd0*/  FADD R33, R33, -R34 ;  /* 0x8000002221217221 */ /* 0x000fe20000000000 */
[----:B------:R-:W-:Y:S01]  /*1ce0*/  FFMA R32, R32, 2, -R29 ;  /* 0x4000000020207823 */ /* 0x000fe2000000081d */
[C---:B------:R-:W-:Y:S02]  /*1cf0*/  FSETP.GT.AND P2, PT, |R29|.reuse, 152, PT ;  /* 0x431800001d00780b */ /* 0x040fe40003f44200 */
[----:B------:R-:W-:Y:S01]  /*1d00*/  FSETP.GEU.AND P3, PT, R29, RZ, PT ;  /* 0x000000ff1d00720b */ /* 0x000fe20003f6e000 */
[----:B------:R-:W-:Y:S02]  /*1d10*/  FFMA R32, R33, 2, R32 ;  /* 0x4000000021207823 */ /* 0x000fe40000000020 */
[----:B------:R-:W1:Y:S01]  /*1d20*/  F2I.NTZ R33, R29 ;  /* 0x0000001d00217305 */ /* 0x000e620000203100 */
[----:B0-----:R-:W-:Y:S01]  /*1d30*/  FADD R31, R29, -R30 ;  /* 0x8000001e1d1f7221 */ /* 0x001fe20000000000 */
[----:B------:R-:W-:-:S03]  /*1d40*/  FSETP.GT.AND P1, PT, R30, RZ, PT ;  /* 0x000000ff1e00720b */ /* 0x000fc60003f24000 */
[----:B------:R-:W-:Y:S01]  /*1d50*/  FADD R31, R31, R32 ;  /* 0x000000201f1f7221 */ /* 0x000fe20000000000 */
[----:B------:R-:W-:Y:S02]  /*1d60*/  MOV R32, 0x391fcb8e ;  /* 0x391fcb8e00207802 */ /* 0x000fe40000000f00 */
[----:B------:R-:W-:-:S03]  /*1d70*/  SEL R30, RZ, 0x83000000, P1 ;  /* 0x83000000ff1e7807 */ /* 0x000fc60000800000 */
[----:B------:R-:W-:Y:S01]  /*1d80*/  FFMA R32, R31, R32, 0.0013391353422775864601 ;  /* 0x3aaf85ed1f207423 */ /* 0x000fe20000000020 */
[----:B-1----:R-:W-:-:S03]  /*1d90*/  LEA R33, R33, -R30, 0x17 ;  /* 0x8000001e21217211 */ /* 0x002fc600078eb8ff */
[----:B------:R-:W-:-:S04]  /*1da0*/  FFMA R32, R31, R32, 0.0096188392490148544312 ;  /* 0x3c1d98561f207423 */ /* 0x000fc80000000020 */
[----:B------:R-:W-:-:S04]  /*1db0*/  FFMA R32, R31, R32, 0.055503588169813156128 ;  /* 0x3d6357bb1f207423 */ /* 0x000fc80000000020 */
[----:B------:R-:W-:-:S04]  /*1dc0*/  FFMA R32, R31, R32, 0.24022644758224487305 ;  /* 0x3e75fdec1f207423 */ /* 0x000fc80000000020 */
[----:B------:R-:W-:-:S04]  /*1dd0*/  FFMA R32, R31, R32, 0.69314718246459960938 ;  /* 0x3f3172181f207423 */ /* 0x000fc80000000020 */
[----:B------:R-:W-:Y:S01]  /*1de0*/  FFMA R32, R31, R32, 1 ;  /* 0x3f8000001f207423 */ /* 0x000fe20000000020 */
[----:B------:R-:W-:Y:S02]  /*1df0*/  IADD3 R31, PT, PT, R30, 0x7f000000, RZ ;  /* 0x7f0000001e1f7810 */ /* 0x000fe40007ffe0ff */
[----:B------:R-:W-:-:S03]  /*1e00*/  FSEL R30, RZ, +INF , !P3 ;  /* 0x7f800000ff1e7808 */ /* 0x000fc60005800000 */
[----:B------:R-:W-:-:S04]  /*1e10*/  FMUL R32, R31, R32 ;  /* 0x000000201f207220 */ /* 0x000fc80000400000 */
[----:B------:R-:W-:Y:S01]  /*1e20*/  @!P2 FMUL R30, R33, R32 ;  /* 0x00000020211ea220 */ /* 0x000fe20000400000 */
[----:B------:R-:W-:-:S07]  /*1e30*/  @!P0 LOP3.LUT R30, R28, 0x7fffffff, RZ, 0xc0, !PT ;  /* 0x7fffffff1c1e8812 */ /* 0x000fce00078ec0ff */
.L_x_10:
[----:B------:R-:W-:Y:S05]  /*1e40*/  BSYNC.RECONVERGENT B0 ;  /* 0x0000000000007941 */ /* 0x000fea0003800200 */
.L_x_9:
[----:B------:R0:W5:Y:S01]  /*1e50*/  LDG.E R28, desc[UR6][R2.64] ;  /* 0x00000006021c7981 */ /* 0x000162000c1e1900 */
[----:B------:R-:W-:Y:S01]  /*1e60*/  I2FP.F32.S32 R29, R10 ;  /* 0x0000000a001d7245 */ /* 0x000fe20000201400 */
[----:B------:R-:W-:Y:S01]  /*1e70*/  BSSY.RECONVERGENT B0, `(.L_x_11) ;  /* 0x000004a000007945 */ /* 0x000fe20003800200 */
[----:B------:R-:W-:Y:S01]  /*1e80*/  HFMA2 R32, -RZ, RZ, 1.875, 0 ;  /* 0x3f800000ff207431 */ /* 0x000fe200000001ff */
[----:B------:R-:W-:Y:S02]  /*1e90*/  I2FP.F32.S32 R9, R9 ;  /* 0x0000000900097245 */ /* 0x000fe40000201400 */
[----:B------:R-:W-:Y:S01]  /*1ea0*/  FADD R30, R29, R30 ;  /* 0x0000001e1d1e7221 */ /* 0x000fe20000000000 */
[----:B-----5:R-:W-:-:S03]  /*1eb0*/  IADD3 R29, PT, PT, R12, R27, RZ ;  /* 0x0000001b0c1d7210 */ /* 0x020fc60007ffe0ff */
[----:B------:R0:W1:Y:S01]  /*1ec0*/  F2I.TRUNC.NTZ R10, R30 ;  /* 0x0000001e000a7305 */ /* 0x000062000020f100 */
[----:B------:R-:W-:-:S13]  /*1ed0*/  ISETP.NE.AND P0, PT, R29, 0x1, PT ;  /* 0x000000011d00780c */ /* 0x000fda0003f05270 */
[----:B0-----:R-:W-:Y:S05]  /*1ee0*/  @!P0 BRA `(.L_x_12) ;  /* 0x0000000400088947 */ /* 0x001fea0003800000 */
[----:B------:R-:W-:-:S04]  /*1ef0*/  I2FP.F32.S32 R27, R29 ;  /* 0x0000001d001b7245 */ /* 0x000fc80000201400 */
[----:B------:R-:W-:-:S13]  /*1f00*/  FSETP.NAN.AND P0, PT, |R27|, |R27|, PT ;  /* 0x4000001b1b00720b */ /* 0x000fda0003f08200 */
[----:B------:R-:W-:Y:S01]  /*1f10*/  @P0 FADD R32, R27, 2 ;  /* 0x400000001b200421 */ /* 0x000fe20000000000 */
[----:B------:R-:W-:Y:S06]  /*1f20*/  @P0 BRA `(.L_x_12) ;  /* 0x0000000000f80947 */ /* 0x000fec0003800000 */
[C---:B------:R-:W-:Y:S01]  /*1f30*/  FMUL R30, |R27|.reuse, 16777216 ;  /* 0x4b8000001b1e7820 */ /* 0x040fe20000400200 */
[----:B------:R-:W-:-:S04]  /*1f40*/  FSETP.GEU.AND P0, PT, |R27|, 1.175494350822287508e-38, PT ;  /* 0x008000001b00780b */ /* 0x000fc80003f0e200 */
[----:B------:R-:W-:-:S05]  /*1f50*/  FSEL R30, R30, |R27|, !P0 ;  /* 0x4000001b1e1e7208 */ /* 0x000fca0004000000 */
[----:B------:R-:W-:-:S05]  /*1f60*/  VIADD R31, R30, 0xc0cafb0d ;  /* 0xc0cafb0d1e1f7836 */ /* 0x000fca0000000000 */
        /* <DEDUP_REMOVED lines=16> */
[----:B------:R-:W-:Y:S02]  /*2070*/  MOV R34, 0x3a2c32e4 ;  /* 0x3a2c32e400227802 */ /* 0x000fe40000000f00 */
[----:B------:R-:W-:-:S03]  /*2080*/  ISETP.NE.AND P0, PT, R29, RZ, P0 ;  /* 0x000000ff1d00720c */ /* 0x000fc60000705270 */
[----:B------:R-:W-:-:S04]  /*2090*/  FFMA R34, R33, R34, 0.0032181653659790754318 ;  /* 0x3b52e7db21227423 */ /* 0x000fc80000000022 */
[----:B------:R-:W-:-:S04]  /*20a0*/  FFMA R34, R33, R34, 0.018033718690276145935 ;  /* 0x3c93bb7321227423 */ /* 0x000fc80000000022 */
[----:B------:R-:W-:Y:S02]  /*20b0*/  FFMA R34, R33, R34, 0.12022458761930465698 ;  /* 0x3df6384f21227423 */ /* 0x000fe40000000022 */
[----:B------:R-:W-:Y:S02]  /*20c0*/  @!P0 FADD R27, R27, R27 ;  /* 0x0000001b1b1b8221 */ /* 0x000fe40000000000 */
        /* <DEDUP_REMOVED lines=18> */
[----:B------:R-:W2:Y:S01]  /*21f0*/  F2I.NTZ R33, R29 ;  /* 0x0000001d00217305 */ /* 0x000ea20000203100 */
[----:B0-----:R-:W-:Y:S01]  /*2200*/  FADD R31, R29, -R30 ;  /* 0x8000001e1d1f7221 */ /* 0x001fe20000000000 */
[----:B------:R-:W-:-:S03]  /*2210*/  FSETP.GT.AND P1, PT, R30, RZ, PT ;  /* 0x000000ff1e00720b */ /* 0x000fc60003f24000 */
[----:B------:R-:W-:Y:S01]  /*2220*/  FADD R31, R31, R32 ;  /* 0x000000201f1f7221 */ /* 0x000fe20000000000 */
[----:B------:R-:W-:Y:S01]  /*2230*/  HFMA2 R32, -RZ, RZ, 0.64013671875, -15.109375 ;  /* 0x391fcb8eff207431 */ /* 0x000fe200000001ff */
[----:B------:R-:W-:-:S04]  /*2240*/  SEL R30, RZ, 0x83000000, P1 ;  /* 0x83000000ff1e7807 */ /* 0x000fc80000800000 */
[----:B--2---:R-:W-:Y:S01]  /*2250*/  LEA R33, R33, -R30, 0x17 ;  /* 0x8000001e21217211 */ /* 0x004fe200078eb8ff */
[----:B------:R-:W-:-:S04]  /*2260*/  FFMA R32, R31, R32, 0.0013391353422775864601 ;  /* 0x3aaf85ed1f207423 */ /* 0x000fc80000000020 */
[----:B------:R-:W-:-:S04]  /*2270*/  FFMA R32, R31, R32, 0.0096188392490148544312 ;  /* 0x3c1d98561f207423 */ /* 0x000fc80000000020 */
[----:B------:R-:W-:-:S04]  /*2280*/  FFMA R32, R31, R32, 0.055503588169813156128 ;  /* 0x3d6357bb1f207423 */ /* 0x000fc80000000020 */
[----:B------:R-:W-:-:S04]  /*2290*/  FFMA R32, R31, R32, 0.24022644758224487305 ;  /* 0x3e75fdec1f207423 */ /* 0x000fc80000000020 */
[----:B------:R-:W-:-:S04]  /*22a0*/  FFMA R32, R31, R32, 0.69314718246459960938 ;  /* 0x3f3172181f207423 */ /* 0x000fc80000000020 */
[----:B------:R-:W-:Y:S01]  /*22b0*/  FFMA R32, R31, R32, 1 ;  /* 0x3f8000001f207423 */ /* 0x000fe20000000020 */
[----:B------:R-:W-:-:S05]  /*22c0*/  IADD3 R31, PT, PT, R30, 0x7f000000, RZ ;  /* 0x7f0000001e1f7810 */ /* 0x000fca0007ffe0ff */
[----:B------:R-:W-:Y:S01]  /*22d0*/  FMUL R30, R31, R32 ;  /* 0x000000201f1e7220 */ /* 0x000fe20000400000 */
[----:B------:R-:W-:-:S03]  /*22e0*/  FSEL R32, RZ, +INF , !P3 ;  /* 0x7f800000ff207808 */ /* 0x000fc60005800000 */
[----:B------:R-:W-:Y:S01]  /*22f0*/  @!P2 FMUL R32, R33, R30 ;  /* 0x0000001e2120a220 */ /* 0x000fe20000400000 */
[----:B------:R-:W-:-:S07]  /*2300*/  @!P0 LOP3.LUT R32, R27, 0x7fffffff, RZ, 0xc0, !PT ;  /* 0x7fffffff1b208812 */ /* 0x000fce00078ec0ff */
.L_x_12:
[----:B------:R-:W-:Y:S05]  /*2310*/  BSYNC.RECONVERGENT B0 ;  /* 0x0000000000007941 */ /* 0x000fea0003800200 */
.L_x_11:
[----:B------:R-:W-:Y:S01]  /*2320*/  IADD3 R28, PT, PT, R11, R28, RZ ;  /* 0x0000001c0b1c7210 */ /* 0x000fe20007ffe0ff */
[----:B------:R-:W-:Y:S01]  /*2330*/  FADD R9, R9, R32 ;  /* 0x0000002009097221 */ /* 0x000fe20000000000 */
[----:B------:R-:W-:Y:S01]  /*2340*/  BSSY.RECONVERGENT B0, `(.L_x_13) ;  /* 0x0000047000007945 */ /* 0x000fe20003800200 */
[----:B------:R-:W-:Y:S02]  /*2350*/  MOV R29, 0x3f800000 ;  /* 0x3f800000001d7802 */ /* 0x000fe40000000f00 */
[----:B------:R-:W-:Y:S02]  /*2360*/  ISETP.NE.AND P0, PT, R28, 0x1, PT ;  /* 0x000000011c00780c */ /* 0x000fe40003f05270 */
[----:B------:R-:W0:Y:S11]  /*2370*/  F2I.TRUNC.NTZ R9, R9 ;  /* 0x0000000900097305 */ /* 0x000e36000020f100 */
[----:B------:R-:W-:Y:S05]  /*2380*/  @!P0 BRA `(.L_x_14) ;  /* 0x0000000400088947 */ /* 0x000fea0003800000 */
        /* <DEDUP_REMOVED lines=13> */
[----:B------:R-:W2:Y:S01]  /*2460*/  MUFU.RCP R31, R35 ;  /* 0x00000023001f7308 */ /* 0x000ea20000001000 */
[----:B------:R-:W-:-:S04]  /*2470*/  FADD R34, R32, R32 ;  /* 0x0000002020227221 */ /* 0x000fc80000000000 */
[----:B--2---:R-:W-:-:S04]  /*2480*/  FMUL R29, R31, R34 ;  /* 0x000000221f1d7220 */ /* 0x004fc80000400000 */
[----:B------:R-:W-:-:S04]  /*2490*/  FADD R33, R32, -R29 ;  /* 0x8000001d20217221 */ /* 0x000fc80000000000 */
[----:B------:R-:W-:-:S04]  /*24a0*/  FADD R33, R33, R33 ;  /* 0x0000002121217221 */ /* 0x000fc80000000000 */
[-C--:B------:R-:W-:Y:S01]  /*24b0*/  FFMA R32, R32, -R29.reuse, R33 ;  /* 0x8000001d20207223 */ /* 0x080fe20000000021 */
[----:B------:R-:W-:Y:S02]  /*24c0*/  FSEL R33, RZ, -24, P0 ;  /* 0xc1c00000ff217808 */ /* 0x000fe40000000000 */
[----:B------:R-:W-:Y:S01]  /*24d0*/  FSETP.NEU.AND P0, PT, |R27|, +INF , PT ;  /* 0x7f8000001b00780b */ /* 0x000fe20003f0d200 */
[----:B------:R-:W-:Y:S01]  /*24e0*/  FMUL R31, R31, R32 ;  /* 0x000000201f1f7220 */ /* 0x000fe20000400000 */
[C---:B------:R-:W-:Y:S01]  /*24f0*/  FMUL R32, R29.reuse, R29 ;  /* 0x0000001d1d207220 */ /* 0x040fe20000400000 */
[----:B------:R-:W-:Y:S01]  /*2500*/  FFMA R34, R30, 1.1920928955078125e-07, R33 ;  /* 0x340000001e227823 */ /* 0x000fe20000000021 */
[----:B------:R-:W-:Y:S01]  /*2510*/  HFMA2 R33, -RZ, RZ, 0.771484375, 0.21533203125 ;  /* 0x3a2c32e4ff217431 */ /* 0x000fe200000001ff */
[----:B------:R-:W-:Y:S02]  /*2520*/  ISETP.NE.AND P0, PT, R28, RZ, P0 ;  /* 0x000000ff1c00720c */ /* 0x000fe40000705270 */
[----:B------:R-:W-:-:S04]  /*2530*/  FFMA R30, R29, 1.4426950216293334961, R34 ;  /* 0x3fb8aa3b1d1e7823 */ /* 0x000fc80000000022 */
[----:B------:R-:W-:Y:S01]  /*2540*/  FADD R34, R34, -R30 ;  /* 0x8000001e22227221 */ /* 0x000fe20000000000 */
[----:B------:R-:W-:-:S03]  /*2550*/  FFMA R33, R32, R33, 0.0032181653659790754318 ;  /* 0x3b52e7db20217423 */ /* 0x000fc60000000021 */
[----:B------:R-:W-:Y:S01]  /*2560*/  FFMA R34, R29, 1.4426950216293334961, R34 ;  /* 0x3fb8aa3b1d227823 */ /* 0x000fe20000000022 */
[----:B------:R-:W-:-:S03]  /*2570*/  FFMA R33, R32, R33, 0.018033718690276145935 ;  /* 0x3c93bb7320217423 */ /* 0x000fc60000000021 */
[----:B------:R-:W-:Y:S01]  /*2580*/  FFMA R34, R31, 1.4426950216293334961, R34 ;  /* 0x3fb8aa3b1f227823 */ /* 0x000fe20000000022 */
[----:B------:R-:W-:Y:S01]  /*2590*/  @!P0 FADD R27, R27, R27 ;  /* 0x0000001b1b1b8221 */ /* 0x000fe20000000000 */
[----:B------:R-:W-:-:S04]  /*25a0*/  FFMA R33, R32, R33, 0.12022458761930465698 ;  /* 0x3df6384f20217423 */ /* 0x000fc80000000021 */
[----:B------:R-:W-:Y:S01]  /*25b0*/  FMUL R32, R32, R33 ;  /* 0x0000002120207220 */ /* 0x000fe20000400000 */
[----:B------:R-:W-:-:S03]  /*25c0*/  FFMA R33, R29, 1.9251366722983220825e-08, R34 ;  /* 0x32a55e341d217823 */ /* 0x000fc60000000022 */
[----:B------:R-:W-:-:S04]  /*25d0*/  FMUL R34, R32, 3 ;  /* 0x4040000020227820 */ /* 0x000fc80000400000 */
[----:B------:R-:W-:Y:S01]  /*25e0*/  FFMA R33, R31, R34, R33 ;  /* 0x000000221f217223 */ /* 0x000fe20000000021 */
[----:B------:R-:W-:-:S03]  /*25f0*/  MOV R31, 0x391fcb8e ;  /* 0x391fcb8e001f7802 */ /* 0x000fc60000000f00 */
[----:B------:R-:W-:-:S04]  /*2600*/  FFMA R33, R29, R32, R33 ;  /* 0x000000201d217223 */ /* 0x000fc80000000021 */
[----:B------:R-:W-:-:S04]  /*2610*/  FADD R34, R30, R33 ;  /* 0x000000211e227221 */ /* 0x000fc80000000000 */
[----:B------:R-:W-:Y:S01]  /*2620*/  FMUL R29, R34, 2 ;  /* 0x40000000221d7820 */ /* 0x000fe20000400000 */
[----:B------:R-:W-:-:S03]  /*2630*/  FADD R30, -R30, R34 ;  /* 0x000000221e1e7221 */ /* 0x000fc60000000100 */
[----:B------:R-:W2:Y:S01]  /*2640*/  FRND R32, R29 ;  /* 0x0000001d00207307 */ /* 0x000ea20000201000 */
[----:B------:R-:W-:Y:S01]  /*2650*/  FADD R33, R33, -R30 ;  /* 0x8000001e21217221 */ /* 0x000fe20000000000 */
[----:B------:R-:W-:Y:S01]  /*2660*/  FFMA R34, R34, 2, -R29 ;  /* 0x4000000022227823 */ /* 0x000fe2000000081d */
[----:B------:R-:W-:-:S03]  /*2670*/  FSETP.GT.AND P2, PT, |R29|, 152, PT ;  /* 0x431800001d00780b */ /* 0x000fc60003f44200 */
[----:B------:R-:W-:Y:S01]  /*2680*/  FFMA R33, R33, 2, R34 ;  /* 0x4000000021217823 */ /* 0x000fe20000000022 */
[----:B--2---:R-:W-:Y:S01]  /*2690*/  FADD R30, R29, -R32 ;  /* 0x800000201d1e7221 */ /* 0x004fe20000000000 */
[----:B------:R-:W-:-:S03]  /*26a0*/  FSETP.GT.AND P1, PT, R32, RZ, PT ;  /* 0x000000ff2000720b */ /* 0x000fc60003f24000 */
[----:B------:R-:W-:Y:S01]  /*26b0*/  FADD R30, R30, R33 ;  /* 0x000000211e1e7221 */ /* 0x000fe20000000000 */
[----:B------:R-:W-:Y:S02]  /*26c0*/  SEL R28, RZ, 0x83000000, P1 ;  /* 0x83000000ff1c7807 */ /* 0x000fe40000800000 */
[----:B------:R-:W-:Y:S01]  /*26d0*/  FSETP.GEU.AND P1, PT, R29, RZ, PT ;  /* 0x000000ff1d00720b */ /* 0x000fe20003f2e000 */
[----:B------:R-:W-:-:S04]  /*26e0*/  FFMA R31, R30, R31, 0.0013391353422775864601 ;  /* 0x3aaf85ed1e1f7423 */ /* 0x000fc8000000001f */
[----:B------:R-:W-:-:S04]  /*26f0*/  FFMA R31, R30, R31, 0.0096188392490148544312 ;  /* 0x3c1d98561e1f7423 */ /* 0x000fc8000000001f */
[C---:B------:R-:W-:Y:S02]  /*2700*/  FFMA R33, R30.reuse, R31, 0.055503588169813156128 ;  /* 0x3d6357bb1e217423 */ /* 0x040fe4000000001f */
[----:B------:R2:W3:Y:S02]  /*2710*/  F2I.NTZ R31, R29 ;  /* 0x0000001d001f7305 */ /* 0x0004e40000203100 */
[----:B------:R-:W-:-:S04]  /*2720*/  FFMA R33, R30, R33, 0.24022644758224487305 ;  /* 0x3e75fdec1e217423 */ /* 0x000fc80000000021 */
[----:B------:R-:W-:Y:S01]  /*2730*/  FFMA R33, R30, R33, 0.69314718246459960938 ;  /* 0x3f3172181e217423 */ /* 0x000fe20000000021 */
[----:B--2---:R-:W-:-:S03]  /*2740*/  FSEL R29, RZ, +INF , !P1 ;  /* 0x7f800000ff1d7808 */ /* 0x004fc60004800000 */
[----:B------:R-:W-:Y:S01]  /*2750*/  FFMA R33, R30, R33, 1 ;  /* 0x3f8000001e217423 */ /* 0x000fe20000000021 */
[----:B------:R-:W-:Y:S02]  /*2760*/  IADD3 R30, PT, PT, R28, 0x7f000000, RZ ;  /* 0x7f0000001c1e7810 */ /* 0x000fe40007ffe0ff */
[----:B---3--:R-:W-:-:S03]  /*2770*/  LEA R31, R31, -R28, 0x17 ;  /* 0x8000001c1f1f7211 */ /* 0x008fc600078eb8ff */
[----:B------:R-:W-:-:S04]  /*2780*/  FMUL R30, R30, R33 ;  /* 0x000000211e1e7220 */ /* 0x000fc80000400000 */
[----:B------:R-:W-:Y:S01]  /*2790*/  @!P2 FMUL R29, R31, R30 ;  /* 0x0000001e1f1da220 */ /* 0x000fe20000400000 */
[----:B------:R-:W-:-:S07]  /*27a0*/  @!P0 LOP3.LUT R29, R27, 0x7fffffff, RZ, 0xc0, !PT ;  /* 0x7fffffff1b1d8812 */ /* 0x000fce00078ec0ff */
.L_x_14:
[----:B------:R-:W-:Y:S05]  /*27b0*/  BSYNC.RECONVERGENT B0 ;  /* 0x0000000000007941 */ /* 0x000fea0003800200 */
.L_x_13:
[----:B------:R-:W-:Y:S01]  /*27c0*/  I2FP.F32.S32 R8, R8 ;  /* 0x0000000800087245 */ /* 0x000fe20000201400 */
[----:B------:R-:W-:Y:S01]  /*27d0*/  UIADD3 UR4, UPT, UPT, UR4, 0x1, URZ ;  /* 0x0000000104047890 */ /* 0x000fe2000fffe0ff */
[----:B------:R-:W-:Y:S02]  /*27e0*/  IADD3 R4, P1, PT, R4, 0x4, RZ ;  /* 0x0000000404047810 */ /* 0x000fe40007f3e0ff */
[----:B------:R-:W-:Y:S01]  /*27f0*/  IADD3 R2, P0, PT, R2, 0x4, RZ ;  /* 0x0000000402027810 */ /* 0x000fe20007f1e0ff */
[----:B------:R-:W-:Y:S01]  /*2800*/  FADD R8, R8, R29 ;  /* 0x0000001d08087221 */ /* 0x000fe20000000000 */
[----:B------:R-:W-:Y:S01]  /*2810*/  UISETP.NE.AND UP0, UPT, UR4, 0x19, UPT ;  /* 0x000000190400788c */ /* 0x000fe2000bf05270 */
[----:B------:R-:W-:Y:S01]  /*2820*/  IADD3 R6, P2, PT, R6, 0x4, RZ ;  /* 0x0000000406067810 */ /* 0x000fe20007f5e0ff */
[----:B------:R-:W-:Y:S01]  /*2830*/  IMAD.X R5, RZ, RZ, R5, P1 ;  /* 0x000000ffff057224 */ /* 0x000fe200008e0605 */
[----:B------:R-:W-:Y:S02]  /*2840*/  IADD3.X R3, PT, PT, RZ, R3, RZ, P0, !PT ;  /* 0x00000003ff037210 */ /* 0x000fe400007fe4ff */
[----:B------:R-:W2:Y:S01]  /*2850*/  F2I.TRUNC.NTZ R8, R8 ;  /* 0x0000000800087305 */ /* 0x000ea2000020f100 */
[----:B------:R-:W-:-:S03]  /*2860*/  IADD3.X R7, PT, PT, RZ, R7, RZ, P2, !PT ;  /* 0x00000007ff077210 */ /* 0x000fc600017fe4ff */
[----:B------:R-:W-:Y:S05]  /*2870*/  BRA.U UP0, `(.L_x_15) ;  /* 0xfffffff1004c7547 */ /* 0x000fea000b83ffff */
[----:B------:R-:W3:Y:S01]  /*2880*/  LDC.64 R2, c[0x0][0x390] ;  /* 0x0000e400ff027b82 */ /* 0x000ee20000000a00 */
[----:B------:R-:W-:Y:S01]  /*2890*/  IADD3 R24, PT, PT, R24, R25, R26 ;  /* 0x0000001918187210 */ /* 0x000fe20007ffe01a */
[----:B------:R-:W-:Y:S01]  /*28a0*/  IMAD.HI R22, R22, 0x51eb851f, RZ ;  /* 0x51eb851f16167827 */ /* 0x000fe200078e02ff */
[----:B-1----:R-:W-:Y:S01]  /*28b0*/  I2FP.F32.S32 R10, R10 ;  /* 0x0000000a000a7245 */ /* 0x002fe20000201400 */
[----:B------:R-:W-:Y:S02]  /*28c0*/  BSSY.RECONVERGENT B0, `(.L_x_16) ;  /* 0x0000029000007945 */ /* 0x000fe40003800200 */
[----:B------:R-:W-:Y:S01]  /*28d0*/  IMAD.HI R21, R21, 0x51eb851f, RZ ;  /* 0x51eb851f15157827 */ /* 0x000fe200078e02ff */
[----:B------:R-:W-:Y:S01]  /*28e0*/  SHF.R.U32.HI R25, RZ, 0x1f, R22 ;  /* 0x0000001fff197819 */ /* 0x000fe20000011616 */
[----:B------:R-:W1:Y:S02]  /*28f0*/  LDC R11, c[0x0][0x3e4] ;  /* 0x0000f900ff0b7b82 */ /* 0x000e640000000800 */
[----:B------:R-:W-:Y:S01]  /*2900*/  IMAD.HI R24, R24, 0x51eb851f, RZ ;  /* 0x51eb851f18187827 */ /* 0x000fe200078e02ff */
[----:B------:R-:W-:-:S02]  /*2910*/  SHF.R.U32.HI R12, RZ, 0x1f, R21 ;  /* 0x0000001fff0c7819 */ /* 0x000fc40000011615 */
[----:B------:R-:W-:Y:S01]  /*2920*/  LEA.HI.SX32 R27, R22, R25, 0x1d ;  /* 0x00000019161b7211 */ /* 0x000fe200078feaff */
[----:B------:R-:W-:Y:S01]  /*2930*/  IMAD.HI R0, R0, 0x51eb851f, RZ ;  /* 0x51eb851f00007827 */ /* 0x000fe200078e02ff */
[----:B------:R-:W-:Y:S01]  /*2940*/  SHF.R.U32.HI R13, RZ, 0x1f, R24 ;  /* 0x0000001fff0d7819 */ /* 0x000fe20000011618 */
[----:B------:R-:W4:Y:S01]  /*2950*/  LDC.64 R4, c[0x0][0x380] ;  /* 0x0000e000ff047b82 */ /* 0x000f220000000a00 */
[----:B------:R-:W-:Y:S01]  /*2960*/  LEA.HI.SX32 R21, R21, R12, 0x1d ;  /* 0x0000000c15157211 */ /* 0x000fe200078feaff */
[----:B------:R-:W-:Y:S01]  /*2970*/  IMAD.HI R26, R23, 0x51eb851f, RZ ;  /* 0x51eb851f171a7827 */ /* 0x000fe200078e02ff */
[----:B------:R-:W-:Y:S02]  /*2980*/  LEA.HI.SX32 R25, R24, R13, 0x1d ;  /* 0x0000000d18197211 */ /* 0x000fe400078feaff */
[----:B------:R-:W-:Y:S02]  /*2990*/  SHF.R.U32.HI R23, RZ, 0x1f, R0 ;  /* 0x0000001fff177819 */ /* 0x000fe40000011600 */
[----:B------:R-:W-:Y:S01]  /*29a0*/  SHF.R.U32.HI R31, RZ, 0x1f, R26 ;  /* 0x0000001fff1f7819 */ /* 0x000fe2000001161a */
[----:B------:R-:W5:Y:S01]  /*29b0*/  LDC.64 R6, c[0x0][0x388] ;  /* 0x0000e200ff067b82 */ /* 0x000f620000000a00 */
[----:B---3--:R-:W-:Y:S01]  /*29c0*/  IMAD.WIDE R2, R14, 0x4, R2 ;  /* 0x000000040e027825 */ /* 0x008fe200078e0202 */
[----:B------:R-:W-:-:S02]  /*29d0*/  LEA.HI.SX32 R29, R0, R23, 0x1d ;  /* 0x00000017001d7211 */ /* 0x000fc400078feaff */
[----:B------:R-:W-:Y:S02]  /*29e0*/  LEA.HI.SX32 R31, R26, R31, 0x1d ;  /* 0x0000001f1a1f7211 */ /* 0x000fe400078feaff */
[----:B------:R-:W-:Y:S01]  /*29f0*/  IADD3 R0, PT, PT, R10, -0xd000000, RZ ;  /* 0xf30000000a007810 */ /* 0x000fe20007ffe0ff */
[----:B-1----:R-:W-:-:S03]  /*2a00*/  IMAD.WIDE R12, R11, 0x4, R2 ;  /* 0x000000040b0c7825 */ /* 0x002fc600078e0202 */
[----:B------:R-:W-:Y:S01]  /*2a10*/  ISETP.GT.U32.AND P0, PT, R0, 0x727fffff, PT ;  /* 0x727fffff0000780c */ /* 0x000fe20003f04070 */
[----:B------:R-:W-:Y:S02]  /*2a20*/  IMAD.WIDE R22, R11, 0x4, R12 ;  /* 0x000000040b167825 */ /* 0x000fe400078e020c */
[----:B------:R1:W3:Y:S02]  /*2a30*/  MUFU.RSQ R11, R10 ;  /* 0x0000000a000b7308 */ /* 0x0002e40000001400 */
[----:B----4-:R-:W-:-:S05]  /*2a40*/  IMAD.WIDE R4, R14, 0x4, R4 ;  /* 0x000000040e047825 */ /* 0x010fca00078e0204 */
[----:B------:R1:W-:Y:S01]  /*2a50*/  STG.E desc[UR6][R4.64], R25 ;  /* 0x0000001904007986 */ /* 0x0003e2000c101906 */
[----:B-----5:R-:W-:-:S05]  /*2a60*/  IMAD.WIDE R6, R14, 0x4, R6 ;  /* 0x000000040e067825 */ /* 0x020fca00078e0206 */
[----:B------:R1:W-:Y:S04]  /*2a70*/  STG.E desc[UR6][R6.64], R21 ;  /* 0x0000001506007986 */ /* 0x0003e8000c101906 */
[----:B------:R1:W-:Y:S04]  /*2a80*/  STG.E desc[UR6][R2.64], R27 ;  /* 0x0000001b02007986 */ /* 0x0003e8000c101906 */
[----:B------:R1:W-:Y:S04]  /*2a90*/  STG.E desc[UR6][R12.64], R29 ;  /* 0x0000001d0c007986 */ /* 0x0003e8000c101906 */
[----:B------:R1:W-:Y:S01]  /*2aa0*/  STG.E desc[UR6][R22.64], R31 ;  /* 0x0000001f16007986 */ /* 0x0003e2000c101906 */
[----:B---3--:R-:W-:Y:S05]  /*2ab0*/  @!P0 BRA `(.L_x_17) ;  /* 0x0000000000148947 */ /* 0x008fea0003800000 */
[----:B------:R-:W-:Y:S02]  /*2ac0*/  MOV R0, R10 ;  /* 0x0000000a00007202 */ /* 0x000fe40000000f00 */
[----:B------:R-:W-:-:S07]  /*2ad0*/  MOV R11, 0x2af0 ;  /* 0x00002af0000b7802 */ /* 0x000fce0000000f00 */
[----:B012---:R-:W-:Y:S05]  /*2ae0*/  CALL.REL.NOINC `($__internal_0_$__cuda_sm20_sqrt_rn_f32_slowpath) ;  /* 0x0000000000f87944 */ /* 0x007fea0003c00000 */
[----:B------:R-:W-:Y:S01]  /*2af0*/  MOV R5, R21 ;  /* 0x0000001500057202 */ /* 0x000fe20000000f00 */
[----:B------:R-:W-:Y:S06]  /*2b00*/  BRA `(.L_x_18) ;  /* 0x0000000000107947 */ /* 0x000fec0003800000 */
.L_x_17:
[----:B-1----:R-:W-:Y:S01]  /*2b10*/  FMUL.FTZ R5, R10, R11 ;  /* 0x0000000b0a057220 */ /* 0x002fe20000410000 */
[----:B------:R-:W-:-:S03]  /*2b20*/  FMUL.FTZ R2, R11, 0.5 ;  /* 0x3f0000000b027820 */ /* 0x000fc60000410000 */
[----:B------:R-:W-:-:S04]  /*2b30*/  FFMA R0, -R5, R5, R10 ;  /* 0x0000000505007223 */ /* 0x000fc8000000010a */
[----:B------:R-:W-:-:S07]  /*2b40*/  FFMA R5, R0, R2, R5 ;  /* 0x0000000200057223 */ /* 0x000fce0000000005 */
.L_x_18:
[----:B------:R-:W-:Y:S05]  /*2b50*/  BSYNC.RECONVERGENT B0 ;  /* 0x0000000000007941 */ /* 0x000fea0003800200 */
.L_x_16:
[----:B------:R-:W1:Y:S01]  /*2b60*/  LDC.64 R2, c[0x0][0x398] ;  /* 0x0000e600ff027b82 */ /* 0x000e620000000a00 */
[----:B0-----:R-:W-:Y:S01]  /*2b70*/  I2FP.F32.S32 R6, R9 ;  /* 0x0000000900067245 */ /* 0x001fe20000201400 */
[----:B------:R-:W-:Y:S03]  /*2b80*/  BSSY.RECONVERGENT B0, `(.L_x_19) ;  /* 0x0000010000007945 */ /* 0x000fe60003800200 */
[----:B------:R-:W-:Y:S01]  /*2b90*/  IADD3 R0, PT, PT, R6, -0xd000000, RZ ;  /* 0xf300000006007810 */ /* 0x000fe20007ffe0ff */
[----:B------:R0:W3:Y:S03]  /*2ba0*/  MUFU.RSQ R7, R6 ;  /* 0x0000000600077308 */ /* 0x0000e60000001400 */
[----:B------:R-:W-:Y:S01]  /*2bb0*/  ISETP.GT.U32.AND P0, PT, R0, 0x727fffff, PT ;  /* 0x727fffff0000780c */ /* 0x000fe20003f04070 */
[----:B-1----:R-:W-:-:S05]  /*2bc0*/  IMAD.WIDE R2, R14, 0x4, R2 ;  /* 0x000000040e027825 */ /* 0x002fca00078e0202 */
[----:B------:R0:W-:Y:S07]  /*2bd0*/  STG.E desc[UR6][R2.64], R5 ;  /* 0x0000000502007986 */ /* 0x0001ee000c101906 */
[----:B---3--:R-:W-:Y:S05]  /*2be0*/  @!P0 BRA `(.L_x_20) ;  /* 0x0000000000148947 */ /* 0x008fea0003800000 */
[----:B------:R-:W-:Y:S02]  /*2bf0*/  MOV R0, R6 ;  /* 0x0000000600007202 */ /* 0x000fe40000000f00 */
[----:B------:R-:W-:-:S07]  /*2c00*/  MOV R11, 0x2c20 ;  /* 0x00002c20000b7802 */ /* 0x000fce0000000f00 */
[----:B0-2---:R-:W-:Y:S05]  /*2c10*/  CALL.REL.NOINC `($__internal_0_$__cuda_sm20_sqrt_rn_f32_slowpath) ;  /* 0x0000000000ac7944 */ /* 0x005fea0003c00000 */
[----:B------:R-:W-:Y:S01]  /*2c20*/  MOV R5, R21 ;  /* 0x0000001500057202 */ /* 0x000fe20000000f00 */
[----:B------:R-:W-:Y:S06]  /*2c30*/  BRA `(.L_x_21) ;  /* 0x0000000000107947 */ /* 0x000fec0003800000 */
.L_x_20:
[----:B0-----:R-:W-:Y:S01]  /*2c40*/  FMUL.FTZ R5, R6, R7 ;  /* 0x0000000706057220 */ /* 0x001fe20000410000 */
[----:B------:R-:W-:-:S03]  /*2c50*/  FMUL.FTZ R4, R7, 0.5 ;  /* 0x3f00000007047820 */ /* 0x000fc60000410000 */
[----:B------:R-:W-:-:S04]  /*2c60*/  FFMA R0, -R5, R5, R6 ;  /* 0x0000000505007223 */ /* 0x000fc80000000106 */
[----:B------:R-:W-:-:S07]  /*2c70*/  FFMA R5, R0, R4, R5 ;  /* 0x0000000400057223 */ /* 0x000fce0000000005 */
.L_x_21:
[----:B------:R-:W-:Y:S05]  /*2c80*/  BSYNC.RECONVERGENT B0 ;  /* 0x0000000000007941 */ /* 0x000fea0003800200 */
.L_x_19:
[----:B------:R-:W0:Y:S01]  /*2c90*/  LDC R7, c[0x0][0x3e4] ;  /* 0x0000f900ff077b82 */ /* 0x000e220000000800 */
[----:B--2---:R-:W-:Y:S01]  /*2ca0*/  I2FP.F32.S32 R8, R8 ;  /* 0x0000000800087245 */ /* 0x004fe20000201400 */
[----:B------:R-:W-:Y:S03]  /*2cb0*/  BSSY.RECONVERGENT B0, `(.L_x_22) ;  /* 0x000000f000007945 */ /* 0x000fe60003800200 */
[----:B------:R-:W-:-:S04]  /*2cc0*/  IADD3 R0, PT, PT, R8, -0xd000000, RZ ;  /* 0xf300000008007810 */ /* 0x000fc80007ffe0ff */
[----:B------:R-:W-:Y:S01]  /*2cd0*/  ISETP.GT.U32.AND P0, PT, R0, 0x727fffff, PT ;  /* 0x727fffff0000780c */ /* 0x000fe20003f04070 */
[----:B0-----:R-:W-:Y:S02]  /*2ce0*/  IMAD.WIDE R2, R7, 0x4, R2 ;  /* 0x0000000407027825 */ /* 0x001fe400078e0202 */
[----:B------:R0:W1:Y:S03]  /*2cf0*/  MUFU.RSQ R7, R8 ;  /* 0x0000000800077308 */ /* 0x0000660000001400 */
[----:B------:R0:W-:Y:S07]  /*2d00*/  STG.E desc[UR6][R2.64], R5 ;  /* 0x0000000502007986 */ /* 0x0001ee000c101906 */
[----:B------:R-:W-:Y:S05]  /*2d10*/  @!P0 BRA `(.L_x_23) ;  /* 0x0000000000108947 */ /* 0x000fea0003800000 */
[----:B------:R-:W-:Y:S02]  /*2d20*/  MOV R0, R8 ;  /* 0x0000000800007202 */ /* 0x000fe40000000f00 */
[----:B------:R-:W-:-:S07]  /*2d30*/  MOV R11, 0x2d50 ;  /* 0x00002d50000b7802 */ /* 0x000fce0000000f00 */
[----:B01----:R-:W-:Y:S05]  /*2d40*/  CALL.REL.NOINC `($__internal_0_$__cuda_sm20_sqrt_rn_f32_slowpath) ;  /* 0x0000000000607944 */ /* 0x003fea0003c00000 */
[----:B------:R-:W-:Y:S05]  /*2d50*/  BRA `(.L_x_24) ;  /* 0x0000000000107947 */ /* 0x000fea0003800000 */
.L_x_23:
[----:B-1----:R-:W-:Y:S01]  /*2d60*/  FMUL.FTZ R21, R8, R7 ;  /* 0x0000000708157220 */ /* 0x002fe20000410000 */
[----:B------:R-:W-:-:S03]  /*2d70*/  FMUL.FTZ R4, R7, 0.5 ;  /* 0x3f00000007047820 */ /* 0x000fc60000410000 */
[----:B------:R-:W-:-:S04]  /*2d80*/  FFMA R0, -R21, R21, R8 ;  /* 0x0000001515007223 */ /* 0x000fc80000000108 */
[----:B------:R-:W-:-:S07]  /*2d90*/  FFMA R21, R0, R4, R21 ;  /* 0x0000000400157223 */ /* 0x000fce0000000015 */
.L_x_24:
[----:B------:R-:W-:Y:S05]  /*2da0*/  BSYNC.RECONVERGENT B0 ;  /* 0x0000000000007941 */ /* 0x000fea0003800200 */
.L_x_22:
[----:B0-----:R-:W0:Y:S08]  /*2db0*/  LDC.64 R4, c[0x0][0x3a0] ;  /* 0x0000e800ff047b82 */ /* 0x001e300000000a00 */
[----:B------:R-:W1:Y:S08]  /*2dc0*/  LDC.64 R10, c[0x0][0x3a8] ;  /* 0x0000ea00ff0a7b82 */ /* 0x000e700000000a00 */
[----:B------:R-:W2:Y:S01]  /*2dd0*/  LDC R23, c[0x0][0x3e4] ;  /* 0x0000f900ff177b82 */ /* 0x000ea20000000800 */
[----:B0-----:R-:W-:-:S04]  /*2de0*/  IMAD.WIDE R4, R14, 0x4, R4 ;  /* 0x000000040e047825 */ /* 0x001fc800078e0204 */
[----:B-1----:R-:W-:-:S04]  /*2df0*/  IMAD.WIDE R10, R14, 0x4, R10 ;  /* 0x000000040e0a7825 */ /* 0x002fc800078e020a */
[----:B--2---:R-:W-:-:S04]  /*2e00*/  IMAD.WIDE R6, R23, 0x4, R4 ;  /* 0x0000000417067825 */ /* 0x004fc800078e0204 */
[----:B------:R-:W-:-:S04]  /*2e10*/  IMAD.WIDE R2, R23, 0x4, R2 ;  /* 0x0000000417027825 */ /* 0x000fc800078e0202 */
[C---:B------:R-:W-:Y:S01]  /*2e20*/  IMAD.WIDE R12, R23.reuse, 0x4, R10 ;  /* 0x00000004170c7825 */ /* 0x040fe200078e020a */
[----:B------:R-:W-:Y:S03]  /*2e30*/  STG.E desc[UR6][R2.64], R21 ;  /* 0x0000001502007986 */ /* 0x000fe6000c101906 */
[C---:B------:R-:W-:Y:S01]  /*2e40*/  IMAD.WIDE R8, R23.reuse, 0x4, R6 ;  /* 0x0000000417087825 */ /* 0x040fe200078e0206 */
[----:B------:R-:W-:Y:S03]  /*2e50*/  STG.E desc[UR6][R4.64], R18 ;  /* 0x0000001204007986 */ /* 0x000fe6000c101906 */
[----:B------:R-:W-:Y:S01]  /*2e60*/  IMAD.WIDE R22, R23, 0x4, R12 ;  /* 0x0000000417167825 */ /* 0x000fe200078e020c */
[----:B------:R-:W-:Y:S04]  /*2e70*/  STG.E desc[UR6][R6.64], R19 ;  /* 0x0000001306007986 */ /* 0x000fe8000c101906 */
[----:B------:R-:W-:Y:S04]  /*2e80*/  STG.E desc[UR6][R8.64], R20 ;  /* 0x0000001408007986 */ /* 0x000fe8000c101906 */
[----:B------:R-:W-:Y:S04]  /*2e90*/  STG.E desc[UR6][R10.64], R15 ;  /* 0x0000000f0a007986 */ /* 0x000fe8000c101906 */
[----:B------:R-:W-:Y:S04]  /*2ea0*/  STG.E desc[UR6][R12.64], R16 ;  /* 0x000000100c007986 */ /* 0x000fe8000c101906 */
[----:B------:R-:W-:Y:S01]  /*2eb0*/  STG.E desc[UR6][R22.64], R17 ;  /* 0x0000001116007986 */ /* 0x000fe2000c101906 */
[----:B------:R-:W-:Y:S05]  /*2ec0*/  EXIT ;  /* 0x000000000000794d */ /* 0x000fea0003800000 */
        .weak           $__internal_0_$__cuda_sm20_sqrt_rn_f32_slowpath
        .type           $__internal_0_$__cuda_sm20_sqrt_rn_f32_slowpath,@function
        .size           $__internal_0_$__cuda_sm20_sqrt_rn_f32_slowpath,(.L_x_27 - $__internal_0_$__cuda_sm20_sqrt_rn_f32_slowpath)
$__internal_0_$__cuda_sm20_sqrt_rn_f32_slowpath:
[----:B------:R-:W-:-:S13]  /*2ed0*/  LOP3.LUT P0, RZ, R0, 0x7fffffff, RZ, 0xc0, !PT ;  /* 0x7fffffff00ff7812 */ /* 0x000fda000780c0ff */
[----:B------:R-:W-:Y:S01]  /*2ee0*/  @!P0 MOV R4, R0 ;  /* 0x0000000000048202 */ /* 0x000fe20000000f00 */
[----:B------:R-:W-:Y:S06]  /*2ef0*/  @!P0 BRA `(.L_x_25) ;  /* 0x0000000000408947 */ /* 0x000fec0003800000 */
[----:B------:R-:W-:-:S13]  /*2f00*/  FSETP.GEU.FTZ.AND P0, PT, R0, RZ, PT ;  /* 0x000000ff0000720b */ /* 0x000fda0003f1e000 */
[----:B------:R-:W-:Y:S01]  /*2f10*/  @!P0 MOV R4, 0x7fffffff ;  /* 0x7fffffff00048802 */ /* 0x000fe20000000f00 */
[----:B------:R-:W-:Y:S06]  /*2f20*/  @!P0 BRA `(.L_x_25) ;  /* 0x0000000000348947 */ /* 0x000fec0003800000 */
[----:B------:R-:W-:-:S13]  /*2f30*/  FSETP.GTU.FTZ.AND P0, PT, |R0|, +INF , PT ;  /* 0x7f8000000000780b */ /* 0x000fda0003f1c200 */
[----:B------:R-:W-:Y:S01]  /*2f40*/  @P0 FADD.FTZ R4, R0, 1 ;  /* 0x3f80000000040421 */ /* 0x000fe20000010000 */
[----:B------:R-:W-:Y:S06]  /*2f50*/  @P0 BRA `(.L_x_25) ;  /* 0x0000000000280947 */ /* 0x000fec0003800000 */
[----:B------:R-:W-:-:S13]  /*2f60*/  FSETP.NEU.FTZ.AND P0, PT, |R0|, +INF , PT ;  /* 0x7f8000000000780b */ /* 0x000fda0003f1d200 */
[----:B------:R-:W-:-:S04]  /*2f70*/  @P0 FFMA R5, R0, 1.84467440737095516160e+19, RZ ;  /* 0x5f80000000050823 */ /* 0x000fc800000000ff */
[----:B------:R-:W0:Y:S02]  /*2f80*/  @P0 MUFU.RSQ R4, R5 ;  /* 0x0000000500040308 */ /* 0x000e240000001400 */
[----:B0-----:R-:W-:Y:S01]  /*2f90*/  @P0 FMUL.FTZ R6, R5, R4 ;  /* 0x0000000405060220 */ /* 0x001fe20000410000 */
[----:B------:R-:W-:Y:S01]  /*2fa0*/  @P0 FMUL.FTZ R10, R4, 0.5 ;  /* 0x3f000000040a0820 */ /* 0x000fe20000410000 */
[----:B------:R-:W-:Y:S02]  /*2fb0*/  @!P0 MOV R4, R0 ;  /* 0x0000000000048202 */ /* 0x000fe40000000f00 */
[----:B------:R-:W-:-:S04]  /*2fc0*/  @P0 FADD.FTZ R7, -R6, -RZ ;  /* 0x800000ff06070221 */ /* 0x000fc80000010100 */
[----:B------:R-:W-:-:S04]  /*2fd0*/  @P0 FFMA R7, R6, R7, R5 ;  /* 0x0000000706070223 */ /* 0x000fc80000000005 */
[----:B------:R-:W-:-:S04]  /*2fe0*/  @P0 FFMA R7, R7, R10, R6 ;  /* 0x0000000a07070223 */ /* 0x000fc80000000006 */
[----:B------:R-:W-:-:S07]  /*2ff0*/  @P0 FMUL.FTZ R4, R7, 2.3283064365386962891e-10 ;  /* 0x2f80000007040820 */ /* 0x000fce0000410000 */
.L_x_25:
[----:B------:R-:W-:Y:S01]  /*3000*/  HFMA2 R5, -RZ, RZ, 0, 0 ;  /* 0x00000000ff057431 */ /* 0x000fe200000001ff */
[----:B------:R-:W-:Y:S02]  /*3010*/  MOV R21, R4 ;  /* 0x0000000400157202 */ /* 0x000fe40000000f00 */
[----:B------:R-:W-:-:S04]  /*3020*/  MOV R4, R11 ;  /* 0x0000000b00047202 */ /* 0x000fc80000000f00 */
[----:B------:R-:W-:Y:S05]  /*3030*/  RET.REL.NODEC R4 `(_Z9cudaMagicPiS_S_PfS_S_S_S_S_S_S_S_ii) ;  /* 0xffffffcc04f07950 */ /* 0x000fea0003c3ffff */
.L_x_26:
[----:B------:R-:W-:-:S00]  /*3040*/  BRA `(.L_x_26) ;  /* 0xfffffffc00fc7947 */ /* 0x000fc0000383ffff */
[----:B------:R-:W-:-:S00]  /*3050*/  NOP ;  /* 0x0000000000007918 */ /* 0x000fc00000000000 */
        /* <DEDUP_REMOVED lines=10> */
.L_x_27:


//--------------------- .nv.shared.reserved.0     --------------------------
	.section	.nv.shared.reserved.0,"aw",@nobits
	.weak		__nv_reservedSMEM_offset_0_alias
	.size		__nv_reservedSMEM_offset_0_alias, 0, 64
	.other		__nv_reservedSMEM_offset_0_alias,@"STO_CUDA_RESERVED_SHARED STV_DEFAULT"
__nv_reservedSMEM_offset_0_alias:
	.zero		0
	.zero		64


//--------------------- .nv.constant0._Z9cudaMagicPiS_S_PfS_S_S_S_S_S_S_S_ii --------------------------
	.section	.nv.constant0._Z9cudaMagicPiS_S_PfS_S_S_S_S_S_S_S_ii,"a",@progbits
	.sectionflags	@""
	.align	4
.nv.constant0._Z9cudaMagicPiS_S_PfS_S_S_S_S_S_S_S_ii:
	.zero		1000


//--------------------- SYMBOLS --------------------------

	.type		.nv.reservedSmem.offset0,@object
	.size		.nv.reservedSmem.offset0,0x4
